//
// Generated by NVIDIA NVVM Compiler
//
// Compiler Build ID: CL-36424714
// Cuda compilation tools, release 13.0, V13.0.88
// Based on NVVM 20.0.0
//

.version 9.0
.target sm_100
.address_size 64

	// .globl	trendflex_batch_f32
.func  (.param .align 16 .b8 func_retval0[16]) __internal_trig_reduction_slowpathd
(
	.param .b64 __internal_trig_reduction_slowpathd_param_0
)
;
.extern .shared .align 16 .b8 shraw[];
.global .align 8 .b8 __cudart_i2opi_d[144] = {8, 93, 141, 31, 177, 95, 251, 107, 234, 146, 82, 138, 247, 57, 7, 61, 123, 241, 229, 235, 199, 186, 39, 117, 45, 234, 95, 158, 102, 63, 70, 79, 183, 9, 203, 39, 207, 126, 54, 109, 31, 109, 10, 90, 139, 17, 47, 239, 15, 152, 5, 222, 255, 151, 248, 31, 59, 40, 249, 189, 139, 95, 132, 156, 244, 57, 83, 131, 57, 214, 145, 57, 65, 126, 95, 180, 38, 112, 156, 233, 132, 68, 187, 46, 245, 53, 130, 232, 62, 167, 41, 177, 28, 235, 29, 254, 28, 146, 209, 9, 234, 46, 73, 6, 224, 210, 77, 66, 58, 110, 36, 183, 97, 197, 187, 222, 171, 99, 81, 254, 65, 144, 67, 60, 153, 149, 98, 219, 192, 221, 52, 245, 209, 87, 39, 252, 41, 21, 68, 78, 110, 131, 249, 162};
.global .align 16 .b8 __cudart_sin_cos_coeffs[128] = {70, 210, 176, 44, 241, 229, 90, 190, 146, 227, 172, 105, 227, 29, 199, 62, 161, 98, 219, 25, 160, 1, 42, 191, 24, 8, 17, 17, 17, 17, 129, 63, 84, 85, 85, 85, 85, 85, 197, 191, 0, 0, 0, 0, 0, 0, 0, 0, 0, 0, 0, 0, 0, 0, 0, 0, 100, 129, 253, 32, 131, 255, 168, 189, 40, 133, 239, 193, 167, 238, 33, 62, 217, 230, 6, 142, 79, 126, 146, 190, 233, 188, 221, 25, 160, 1, 250, 62, 71, 93, 193, 22, 108, 193, 86, 191, 81, 85, 85, 85, 85, 85, 165, 63, 0, 0, 0, 0, 0, 0, 224, 191, 0, 0, 0, 0, 0, 0, 240, 63};

.visible .entry trendflex_batch_f32(
	.param .u64 .ptr .align 1 trendflex_batch_f32_param_0,
	.param .u64 .ptr .align 1 trendflex_batch_f32_param_1,
	.param .u32 trendflex_batch_f32_param_2,
	.param .u32 trendflex_batch_f32_param_3,
	.param .u32 trendflex_batch_f32_param_4,
	.param .u32 trendflex_batch_f32_param_5,
	.param .u64 .ptr .align 1 trendflex_batch_f32_param_6
)
{
	.reg .pred 	%p<48>;
	.reg .b32 	%r<171>;
	.reg .b32 	%f<55>;
	.reg .b64 	%rd<63>;
	.reg .b64 	%fd<278>;

	ld.param.u64 	%rd20, [trendflex_batch_f32_param_0];
	ld.param.u64 	%rd21, [trendflex_batch_f32_param_1];
	ld.param.u32 	%r71, [trendflex_batch_f32_param_3];
	ld.param.u32 	%r70, [trendflex_batch_f32_param_5];
	ld.param.u64 	%rd22, [trendflex_batch_f32_param_6];
	cvta.to.global.u64 	%rd1, %rd22;
	cvta.to.global.u64 	%rd2, %rd20;
	mov.u32 	%r72, %ctaid.x;
	mov.u32 	%r73, %ntid.x;
	mov.u32 	%r1, %tid.x;
	mad.lo.s32 	%r2, %r72, %r73, %r1;
	setp.ge.s32 	%p1, %r2, %r71;
	@%p1 bra 	$L__BB0_53;
	ld.param.u32 	%r143, [trendflex_batch_f32_param_4];
	ld.param.u32 	%r135, [trendflex_batch_f32_param_2];
	cvta.to.global.u64 	%rd23, %rd21;
	cvt.s64.s32 	%rd3, %r2;
	mul.wide.s32 	%rd24, %r2, 4;
	add.s64 	%rd25, %rd23, %rd24;
	ld.global.nc.u32 	%r3, [%rd25];
	setp.lt.s32 	%p2, %r135, 1;
	setp.gt.s32 	%p3, %r3, 0;
	setp.lt.s32 	%p4, %r3, %r135;
	and.pred  	%p5, %p3, %p4;
	not.pred 	%p7, %p5;
	or.pred  	%p8, %p2, %p7;
	setp.le.u32 	%p9, %r135, %r143;
	or.pred  	%p10, %p9, %p8;
	@%p10 bra 	$L__BB0_53;
	setp.lt.s32 	%p11, %r70, 1;
	setp.gt.u32 	%p12, %r3, %r70;
	or.pred  	%p13, %p11, %p12;
	@%p13 bra 	$L__BB0_53;
	ld.param.u32 	%r144, [trendflex_batch_f32_param_4];
	ld.param.u32 	%r136, [trendflex_batch_f32_param_2];
	sub.s32 	%r4, %r136, %r144;
	setp.lt.s32 	%p14, %r4, %r3;
	@%p14 bra 	$L__BB0_53;
	cvt.rn.f32.u32 	%f17, %r3;
	mul.f32 	%f18, %f17, 0f3F000000;
	mov.f32 	%f19, 0f3F000000;
	add.rz.f32 	%f20, %f18, %f19;
	cvt.rzi.f32.f32 	%f21, %f20;
	cvt.rzi.s32.f32 	%r74, %f21;
	max.s32 	%r5, %r74, 1;
	setp.lt.u32 	%p15, %r4, %r5;
	@%p15 bra 	$L__BB0_53;
	cvt.rn.f64.u32 	%fd91, %r5;
	rcp.rn.f64 	%fd92, %fd91;
	mul.f64 	%fd1, %fd92, 0d4011C5831ADD62E4;
	neg.f64 	%fd93, %fd1;
	fma.rn.f64 	%fd94, %fd1, 0dBFF71547652B82FE, 0d4338000000000000;
	{
	.reg .b32 %temp; 
	mov.b64 	{%r6, %temp}, %fd94;
	}
	mov.f64 	%fd95, 0dC338000000000000;
	add.rn.f64 	%fd96, %fd94, %fd95;
	fma.rn.f64 	%fd97, %fd96, 0dBFE62E42FEFA39EF, %fd93;
	fma.rn.f64 	%fd98, %fd96, 0dBC7ABC9E3B39803F, %fd97;
	fma.rn.f64 	%fd99, %fd98, 0d3E5ADE1569CE2BDF, 0d3E928AF3FCA213EA;
	fma.rn.f64 	%fd100, %fd99, %fd98, 0d3EC71DEE62401315;
	fma.rn.f64 	%fd101, %fd100, %fd98, 0d3EFA01997C89EB71;
	fma.rn.f64 	%fd102, %fd101, %fd98, 0d3F2A01A014761F65;
	fma.rn.f64 	%fd103, %fd102, %fd98, 0d3F56C16C1852B7AF;
	fma.rn.f64 	%fd104, %fd103, %fd98, 0d3F81111111122322;
	fma.rn.f64 	%fd105, %fd104, %fd98, 0d3FA55555555502A1;
	fma.rn.f64 	%fd106, %fd105, %fd98, 0d3FC5555555555511;
	fma.rn.f64 	%fd107, %fd106, %fd98, 0d3FE000000000000B;
	fma.rn.f64 	%fd108, %fd107, %fd98, 0d3FF0000000000000;
	fma.rn.f64 	%fd109, %fd108, %fd98, 0d3FF0000000000000;
	{
	.reg .b32 %temp; 
	mov.b64 	{%r7, %temp}, %fd109;
	}
	{
	.reg .b32 %temp; 
	mov.b64 	{%temp, %r8}, %fd109;
	}
	shl.b32 	%r75, %r6, 20;
	add.s32 	%r76, %r75, %r8;
	mov.b64 	%fd238, {%r7, %r76};
	{
	.reg .b32 %temp; 
	mov.b64 	{%temp, %r77}, %fd93;
	}
	mov.b32 	%f22, %r77;
	abs.f32 	%f1, %f22;
	setp.lt.f32 	%p16, %f1, 0f4086232B;
	@%p16 bra 	$L__BB0_8;
	setp.gt.f64 	%p17, %fd1, 0d0000000000000000;
	mov.f64 	%fd110, 0d7FF0000000000000;
	sub.f64 	%fd111, %fd110, %fd1;
	selp.f64 	%fd238, 0d0000000000000000, %fd111, %p17;
	setp.geu.f32 	%p18, %f1, 0f40874800;
	@%p18 bra 	$L__BB0_8;
	shr.u32 	%r78, %r6, 31;
	add.s32 	%r79, %r6, %r78;
	shr.s32 	%r80, %r79, 1;
	shl.b32 	%r81, %r80, 20;
	add.s32 	%r82, %r8, %r81;
	mov.b64 	%fd112, {%r7, %r82};
	sub.s32 	%r83, %r6, %r80;
	shl.b32 	%r84, %r83, 20;
	add.s32 	%r85, %r84, 1072693248;
	mov.b32 	%r86, 0;
	mov.b64 	%fd113, {%r86, %r85};
	mul.f64 	%fd238, %fd113, %fd112;
$L__BB0_8:
	mul.f64 	%fd6, %fd238, %fd238;
	setp.neu.f64 	%p19, %fd1, 0d7FF0000000000000;
	@%p19 bra 	$L__BB0_10;
	mov.f64 	%fd119, 0d0000000000000000;
	mov.f64 	%fd120, 0d7FF0000000000000;
	mul.rn.f64 	%fd240, %fd120, %fd119;
	mov.b32 	%r152, 1;
	bra.uni 	$L__BB0_13;
$L__BB0_10:
	mul.f64 	%fd114, %fd1, 0d3FE45F306DC9C883;
	cvt.rni.s32.f64 	%r151, %fd114;
	cvt.rn.f64.s32 	%fd115, %r151;
	fma.rn.f64 	%fd116, %fd115, 0dBFF921FB54442D18, %fd1;
	fma.rn.f64 	%fd117, %fd115, 0dBC91A62633145C00, %fd116;
	fma.rn.f64 	%fd240, %fd115, 0dB97B839A252049C0, %fd117;
	setp.ltu.f64 	%p20, %fd1, 0d41E0000000000000;
	@%p20 bra 	$L__BB0_12;
	{ // callseq 0, 0
	.param .b64 param0;
	st.param.f64 	[param0], %fd1;
	.param .align 16 .b8 retval0[16];
	call.uni (retval0), 
	__internal_trig_reduction_slowpathd, 
	(
	param0
	);
	ld.param.f64 	%fd240, [retval0];
	ld.param.b32 	%r151, [retval0+8];
	} // callseq 0
$L__BB0_12:
	add.s32 	%r152, %r151, 1;
$L__BB0_13:
	ld.param.u32 	%r145, [trendflex_batch_f32_param_4];
	ld.param.u32 	%r137, [trendflex_batch_f32_param_2];
	shl.b32 	%r89, %r152, 6;
	cvt.u64.u32 	%rd26, %r89;
	and.b64  	%rd27, %rd26, 64;
	mov.u64 	%rd28, __cudart_sin_cos_coeffs;
	add.s64 	%rd29, %rd28, %rd27;
	mul.rn.f64 	%fd121, %fd240, %fd240;
	and.b32  	%r90, %r152, 1;
	setp.eq.b32 	%p21, %r90, 1;
	selp.f64 	%fd122, 0dBDA8FF8320FD8164, 0d3DE5DB65F9785EBA, %p21;
	ld.global.nc.v2.f64 	{%fd123, %fd124}, [%rd29];
	fma.rn.f64 	%fd125, %fd122, %fd121, %fd123;
	fma.rn.f64 	%fd126, %fd125, %fd121, %fd124;
	ld.global.nc.v2.f64 	{%fd127, %fd128}, [%rd29+16];
	fma.rn.f64 	%fd129, %fd126, %fd121, %fd127;
	fma.rn.f64 	%fd130, %fd129, %fd121, %fd128;
	ld.global.nc.v2.f64 	{%fd131, %fd132}, [%rd29+32];
	fma.rn.f64 	%fd133, %fd130, %fd121, %fd131;
	fma.rn.f64 	%fd134, %fd133, %fd121, %fd132;
	fma.rn.f64 	%fd135, %fd134, %fd240, %fd240;
	fma.rn.f64 	%fd136, %fd134, %fd121, 0d3FF0000000000000;
	selp.f64 	%fd137, %fd136, %fd135, %p21;
	and.b32  	%r91, %r152, 2;
	setp.eq.s32 	%p22, %r91, 0;
	mov.f64 	%fd138, 0d0000000000000000;
	sub.f64 	%fd139, %fd138, %fd137;
	selp.f64 	%fd140, %fd137, %fd139, %p22;
	add.f64 	%fd141, %fd238, %fd238;
	mul.f64 	%fd12, %fd141, %fd140;
	add.f64 	%fd142, %fd6, 0d3FF0000000000000;
	sub.f64 	%fd143, %fd142, %fd12;
	mul.f64 	%fd13, %fd143, 0d3FE0000000000000;
	add.s32 	%r168, %r3, %r145;
	cvt.u64.u32 	%rd30, %r137;
	mul.lo.s64 	%rd4, %rd30, %rd3;
	shl.b64 	%rd31, %rd4, 2;
	add.s64 	%rd5, %rd1, %rd31;
	setp.lt.s32 	%p23, %r168, 1;
	@%p23 bra 	$L__BB0_26;
	ld.param.u32 	%r138, [trendflex_batch_f32_param_2];
	min.s32 	%r93, %r168, %r138;
	max.s32 	%r15, %r93, 1;
	and.b32  	%r16, %r15, 15;
	setp.lt.s32 	%p24, %r93, 16;
	mov.b32 	%r155, 0;
	@%p24 bra 	$L__BB0_17;
	and.b32  	%r155, %r15, 2147483632;
	neg.s32 	%r153, %r155;
	add.s64 	%rd33, %rd31, %rd1;
	add.s64 	%rd60, %rd33, 32;
$L__BB0_16:
	.pragma "nounroll";
	mov.b32 	%r94, 2147483647;
	st.global.u32 	[%rd60+-32], %r94;
	st.global.u32 	[%rd60+-28], %r94;
	st.global.u32 	[%rd60+-24], %r94;
	st.global.u32 	[%rd60+-20], %r94;
	st.global.u32 	[%rd60+-16], %r94;
	st.global.u32 	[%rd60+-12], %r94;
	st.global.u32 	[%rd60+-8], %r94;
	st.global.u32 	[%rd60+-4], %r94;
	st.global.u32 	[%rd60], %r94;
	st.global.u32 	[%rd60+4], %r94;
	st.global.u32 	[%rd60+8], %r94;
	st.global.u32 	[%rd60+12], %r94;
	st.global.u32 	[%rd60+16], %r94;
	st.global.u32 	[%rd60+20], %r94;
	st.global.u32 	[%rd60+24], %r94;
	st.global.u32 	[%rd60+28], %r94;
	add.s32 	%r153, %r153, 16;
	add.s64 	%rd60, %rd60, 64;
	setp.ne.s32 	%p25, %r153, 0;
	@%p25 bra 	$L__BB0_16;
$L__BB0_17:
	setp.eq.s32 	%p26, %r16, 0;
	@%p26 bra 	$L__BB0_26;
	and.b32  	%r22, %r15, 7;
	setp.lt.u32 	%p27, %r16, 8;
	@%p27 bra 	$L__BB0_20;
	mul.wide.u32 	%rd34, %r155, 4;
	add.s64 	%rd35, %rd5, %rd34;
	mov.b32 	%r95, 2147483647;
	st.global.u32 	[%rd35], %r95;
	st.global.u32 	[%rd35+4], %r95;
	st.global.u32 	[%rd35+8], %r95;
	st.global.u32 	[%rd35+12], %r95;
	st.global.u32 	[%rd35+16], %r95;
	st.global.u32 	[%rd35+20], %r95;
	st.global.u32 	[%rd35+24], %r95;
	st.global.u32 	[%rd35+28], %r95;
	add.s32 	%r155, %r155, 8;
$L__BB0_20:
	setp.eq.s32 	%p28, %r22, 0;
	@%p28 bra 	$L__BB0_26;
	and.b32  	%r25, %r15, 3;
	setp.lt.u32 	%p29, %r22, 4;
	@%p29 bra 	$L__BB0_23;
	mul.wide.u32 	%rd36, %r155, 4;
	add.s64 	%rd37, %rd5, %rd36;
	mov.b32 	%r96, 2147483647;
	st.global.u32 	[%rd37], %r96;
	st.global.u32 	[%rd37+4], %r96;
	st.global.u32 	[%rd37+8], %r96;
	st.global.u32 	[%rd37+12], %r96;
	add.s32 	%r155, %r155, 4;
$L__BB0_23:
	setp.eq.s32 	%p30, %r25, 0;
	@%p30 bra 	$L__BB0_26;
	mul.wide.u32 	%rd39, %r155, 4;
	add.s64 	%rd40, %rd31, %rd39;
	add.s64 	%rd61, %rd1, %rd40;
	neg.s32 	%r157, %r25;
$L__BB0_25:
	.pragma "nounroll";
	mov.b32 	%r97, 2147483647;
	st.global.u32 	[%rd61], %r97;
	add.s64 	%rd61, %rd61, 4;
	add.s32 	%r157, %r157, 1;
	setp.ne.s32 	%p31, %r157, 0;
	@%p31 bra 	$L__BB0_25;
$L__BB0_26:
	ld.param.u32 	%r139, [trendflex_batch_f32_param_2];
	setp.le.s32 	%p32, %r139, %r168;
	@%p32 bra 	$L__BB0_53;
	ld.param.u32 	%r146, [trendflex_batch_f32_param_4];
	mul.lo.s32 	%r31, %r70, %r1;
	shl.b32 	%r98, %r31, 2;
	mov.u32 	%r99, shraw;
	add.s32 	%r32, %r99, %r98;
	mul.wide.s32 	%rd41, %r146, 4;
	add.s64 	%rd12, %rd2, %rd41;
	ld.global.nc.f32 	%f23, [%rd12];
	cvt.f64.f32 	%fd259, %f23;
	st.shared.f32 	[%r32], %f23;
	setp.lt.u32 	%p33, %r3, 2;
	mov.f64 	%fd260, %fd259;
	mov.f64 	%fd261, %fd259;
	@%p33 bra 	$L__BB0_29;
	ld.global.nc.f32 	%f24, [%rd12+4];
	cvt.f64.f32 	%fd261, %f24;
	st.shared.f32 	[%r32+4], %f24;
	add.f64 	%fd260, %fd259, %fd261;
$L__BB0_29:
	setp.lt.u32 	%p34, %r3, 3;
	mov.f64 	%fd262, %fd261;
	@%p34 bra 	$L__BB0_37;
	neg.f64 	%fd19, %fd6;
	add.s32 	%r33, %r3, -2;
	add.s32 	%r101, %r3, -3;
	and.b32  	%r34, %r33, 3;
	setp.lt.u32 	%p35, %r101, 3;
	mov.b32 	%r164, 2;
	mov.f64 	%fd262, %fd261;
	@%p35 bra 	$L__BB0_34;
	ld.param.u32 	%r147, [trendflex_batch_f32_param_4];
	and.b32  	%r103, %r33, -4;
	neg.s32 	%r160, %r103;
	add.s32 	%r106, %r98, %r99;
	add.s32 	%r159, %r106, 12;
	mul.wide.s32 	%rd42, %r147, 4;
	add.s64 	%rd43, %rd42, %rd2;
	add.s64 	%rd62, %rd43, 12;
	mov.b32 	%r158, 0;
	mov.f64 	%fd262, %fd261;
$L__BB0_32:
	ld.global.nc.f32 	%f25, [%rd62+-4];
	cvt.f64.f32 	%fd145, %f25;
	add.f64 	%fd146, %fd262, %fd145;
	mul.f64 	%fd147, %fd259, %fd19;
	fma.rn.f64 	%fd148, %fd12, %fd261, %fd147;
	fma.rn.f64 	%fd149, %fd13, %fd146, %fd148;
	cvt.rn.f32.f64 	%f26, %fd149;
	st.shared.f32 	[%r159+-4], %f26;
	cvt.f64.f32 	%fd150, %f26;
	add.f64 	%fd151, %fd260, %fd150;
	ld.global.nc.f32 	%f27, [%rd62];
	cvt.f64.f32 	%fd152, %f27;
	add.f64 	%fd153, %fd145, %fd152;
	mul.f64 	%fd154, %fd261, %fd19;
	fma.rn.f64 	%fd155, %fd12, %fd149, %fd154;
	fma.rn.f64 	%fd156, %fd13, %fd153, %fd155;
	cvt.rn.f32.f64 	%f28, %fd156;
	st.shared.f32 	[%r159], %f28;
	cvt.f64.f32 	%fd157, %f28;
	add.f64 	%fd158, %fd151, %fd157;
	ld.global.nc.f32 	%f29, [%rd62+4];
	cvt.f64.f32 	%fd159, %f29;
	add.f64 	%fd160, %fd152, %fd159;
	mul.f64 	%fd161, %fd149, %fd19;
	fma.rn.f64 	%fd162, %fd12, %fd156, %fd161;
	fma.rn.f64 	%fd259, %fd13, %fd160, %fd162;
	cvt.rn.f32.f64 	%f30, %fd259;
	st.shared.f32 	[%r159+4], %f30;
	cvt.f64.f32 	%fd163, %f30;
	add.f64 	%fd164, %fd158, %fd163;
	ld.global.nc.f32 	%f31, [%rd62+8];
	cvt.f64.f32 	%fd262, %f31;
	add.f64 	%fd165, %fd159, %fd262;
	mul.f64 	%fd166, %fd156, %fd19;
	fma.rn.f64 	%fd167, %fd12, %fd259, %fd166;
	fma.rn.f64 	%fd261, %fd13, %fd165, %fd167;
	cvt.rn.f32.f64 	%f32, %fd261;
	st.shared.f32 	[%r159+8], %f32;
	cvt.f64.f32 	%fd168, %f32;
	add.f64 	%fd260, %fd164, %fd168;
	add.s32 	%r160, %r160, 4;
	add.s32 	%r159, %r159, 16;
	add.s32 	%r158, %r158, 4;
	add.s64 	%rd62, %rd62, 16;
	setp.ne.s32 	%p36, %r160, 0;
	@%p36 bra 	$L__BB0_32;
	add.s32 	%r164, %r158, 2;
$L__BB0_34:
	setp.eq.s32 	%p37, %r34, 0;
	@%p37 bra 	$L__BB0_37;
	ld.param.u32 	%r148, [trendflex_batch_f32_param_4];
	ld.param.u64 	%rd57, [trendflex_batch_f32_param_0];
	mul.wide.s32 	%rd44, %r148, 4;
	cvta.to.global.u64 	%rd45, %rd57;
	add.s64 	%rd16, %rd45, %rd44;
	shl.b32 	%r108, %r164, 2;
	add.s32 	%r109, %r98, %r108;
	mov.u32 	%r110, shraw;
	add.s32 	%r163, %r110, %r109;
	neg.s32 	%r162, %r34;
	mov.f64 	%fd255, %fd262;
	mov.f64 	%fd258, %fd259;
$L__BB0_36:
	.pragma "nounroll";
	mov.f64 	%fd259, %fd261;
	mul.wide.s32 	%rd46, %r164, 4;
	add.s64 	%rd47, %rd16, %rd46;
	ld.global.nc.f32 	%f33, [%rd47];
	cvt.f64.f32 	%fd262, %f33;
	add.f64 	%fd169, %fd255, %fd262;
	mul.f64 	%fd170, %fd258, %fd19;
	fma.rn.f64 	%fd171, %fd12, %fd259, %fd170;
	fma.rn.f64 	%fd261, %fd13, %fd169, %fd171;
	cvt.rn.f32.f64 	%f34, %fd261;
	st.shared.f32 	[%r163], %f34;
	cvt.f64.f32 	%fd172, %f34;
	add.f64 	%fd260, %fd260, %fd172;
	add.s32 	%r164, %r164, 1;
	add.s32 	%r163, %r163, 4;
	add.s32 	%r162, %r162, 1;
	setp.ne.s32 	%p38, %r162, 0;
	mov.f64 	%fd255, %fd262;
	mov.f64 	%fd258, %fd259;
	@%p38 bra 	$L__BB0_36;
$L__BB0_37:
	ld.param.u32 	%r140, [trendflex_batch_f32_param_2];
	cvt.rn.f64.u32 	%fd47, %r3;
	rcp.rn.f64 	%fd48, %fd47;
	neg.f64 	%fd49, %fd6;
	sub.s32 	%r111, %r140, %r168;
	and.b32  	%r53, %r111, 3;
	setp.eq.s32 	%p39, %r53, 0;
	mov.f64 	%fd268, 0d0000000000000000;
	@%p39 bra 	$L__BB0_42;
	neg.s32 	%r165, %r53;
	mov.f64 	%fd268, 0d0000000000000000;
	mov.u32 	%r166, %r3;
	mov.f64 	%fd264, %fd262;
	mov.f64 	%fd267, %fd259;
$L__BB0_39:
	.pragma "nounroll";
	mov.f64 	%fd259, %fd261;
	ld.param.u64 	%rd58, [trendflex_batch_f32_param_0];
	mul.wide.s32 	%rd49, %r168, 4;
	cvta.to.global.u64 	%rd50, %rd58;
	add.s64 	%rd51, %rd50, %rd49;
	ld.global.nc.f32 	%f36, [%rd51];
	cvt.f64.f32 	%fd262, %f36;
	add.f64 	%fd175, %fd264, %fd262;
	mul.f64 	%fd176, %fd267, %fd49;
	fma.rn.f64 	%fd177, %fd12, %fd259, %fd176;
	fma.rn.f64 	%fd261, %fd13, %fd175, %fd177;
	cvt.rn.f32.f64 	%f2, %fd261;
	cvt.f64.f32 	%fd178, %f2;
	mul.f64 	%fd179, %fd47, %fd178;
	sub.f64 	%fd180, %fd179, %fd260;
	mul.f64 	%fd57, %fd48, %fd180;
	mul.f64 	%fd181, %fd57, %fd57;
	mul.f64 	%fd182, %fd268, 0d3FEEB851EB851EB8;
	fma.rn.f64 	%fd268, %fd181, 0d3FA47AE147AE147B, %fd182;
	setp.leu.f64 	%p40, %fd268, 0d0000000000000000;
	mov.f32 	%f50, 0f00000000;
	@%p40 bra 	$L__BB0_41;
	sqrt.rn.f64 	%fd183, %fd268;
	div.rn.f64 	%fd184, %fd57, %fd183;
	cvt.rn.f32.f64 	%f50, %fd184;
$L__BB0_41:
	mul.wide.s32 	%rd52, %r168, 4;
	add.s64 	%rd53, %rd5, %rd52;
	st.global.f32 	[%rd53], %f50;
	rem.s32 	%r112, %r166, %r3;
	shl.b32 	%r113, %r112, 2;
	add.s32 	%r114, %r32, %r113;
	ld.shared.f32 	%f37, [%r114];
	cvt.f64.f32 	%fd185, %f37;
	st.shared.f32 	[%r114], %f2;
	cvt.f64.f32 	%fd186, %f2;
	sub.f64 	%fd187, %fd186, %fd185;
	add.f64 	%fd260, %fd260, %fd187;
	add.s32 	%r168, %r168, 1;
	add.s32 	%r166, %r166, 1;
	add.s32 	%r165, %r165, 1;
	setp.ne.s32 	%p41, %r165, 0;
	mov.f64 	%fd264, %fd262;
	mov.f64 	%fd267, %fd259;
	@%p41 bra 	$L__BB0_39;
$L__BB0_42:
	ld.param.u32 	%r149, [trendflex_batch_f32_param_4];
	ld.param.u32 	%r141, [trendflex_batch_f32_param_2];
	sub.s32 	%r115, %r3, %r141;
	add.s32 	%r116, %r115, %r149;
	setp.gt.u32 	%p42, %r116, -4;
	@%p42 bra 	$L__BB0_53;
	ld.param.u32 	%r150, [trendflex_batch_f32_param_4];
	add.s32 	%r170, %r168, 1;
	sub.s32 	%r169, %r168, %r150;
$L__BB0_44:
	ld.param.u64 	%rd59, [trendflex_batch_f32_param_0];
	add.s32 	%r117, %r170, -1;
	cvta.to.global.u64 	%rd54, %rd59;
	mul.wide.s32 	%rd55, %r117, 4;
	add.s64 	%rd18, %rd54, %rd55;
	ld.global.nc.f32 	%f39, [%rd18];
	cvt.f64.f32 	%fd70, %f39;
	add.f64 	%fd188, %fd262, %fd70;
	mul.f64 	%fd189, %fd259, %fd49;
	fma.rn.f64 	%fd190, %fd12, %fd261, %fd189;
	fma.rn.f64 	%fd71, %fd13, %fd188, %fd190;
	cvt.rn.f32.f64 	%f5, %fd71;
	cvt.f64.f32 	%fd191, %f5;
	mul.f64 	%fd192, %fd47, %fd191;
	sub.f64 	%fd193, %fd192, %fd260;
	mul.f64 	%fd72, %fd48, %fd193;
	mul.f64 	%fd194, %fd72, %fd72;
	mul.f64 	%fd195, %fd268, 0d3FEEB851EB851EB8;
	fma.rn.f64 	%fd73, %fd194, 0d3FA47AE147AE147B, %fd195;
	setp.leu.f64 	%p43, %fd73, 0d0000000000000000;
	mov.f32 	%f51, 0f00000000;
	@%p43 bra 	$L__BB0_46;
	sqrt.rn.f64 	%fd196, %fd73;
	div.rn.f64 	%fd197, %fd72, %fd196;
	cvt.rn.f32.f64 	%f51, %fd197;
$L__BB0_46:
	add.s32 	%r118, %r170, -1;
	mul.wide.s32 	%rd56, %r118, 4;
	add.s64 	%rd19, %rd5, %rd56;
	st.global.f32 	[%rd19], %f51;
	rem.s32 	%r119, %r169, %r3;
	shl.b32 	%r120, %r119, 2;
	add.s32 	%r121, %r32, %r120;
	ld.shared.f32 	%f41, [%r121];
	cvt.f64.f32 	%fd198, %f41;
	st.shared.f32 	[%r121], %f5;
	cvt.f64.f32 	%fd199, %f5;
	sub.f64 	%fd200, %fd199, %fd198;
	add.f64 	%fd74, %fd260, %fd200;
	ld.global.nc.f32 	%f42, [%rd18+4];
	cvt.f64.f32 	%fd75, %f42;
	add.f64 	%fd201, %fd70, %fd75;
	mul.f64 	%fd202, %fd261, %fd49;
	fma.rn.f64 	%fd203, %fd12, %fd71, %fd202;
	fma.rn.f64 	%fd76, %fd13, %fd201, %fd203;
	cvt.rn.f32.f64 	%f8, %fd76;
	cvt.f64.f32 	%fd204, %f8;
	mul.f64 	%fd205, %fd47, %fd204;
	sub.f64 	%fd206, %fd205, %fd74;
	mul.f64 	%fd77, %fd48, %fd206;
	mul.f64 	%fd207, %fd77, %fd77;
	mul.f64 	%fd208, %fd73, 0d3FEEB851EB851EB8;
	fma.rn.f64 	%fd78, %fd207, 0d3FA47AE147AE147B, %fd208;
	setp.leu.f64 	%p44, %fd78, 0d0000000000000000;
	mov.f32 	%f52, 0f00000000;
	@%p44 bra 	$L__BB0_48;
	sqrt.rn.f64 	%fd209, %fd78;
	div.rn.f64 	%fd210, %fd77, %fd209;
	cvt.rn.f32.f64 	%f52, %fd210;
$L__BB0_48:
	st.global.f32 	[%rd19+4], %f52;
	add.s32 	%r122, %r169, 1;
	rem.s32 	%r123, %r122, %r3;
	shl.b32 	%r124, %r123, 2;
	add.s32 	%r125, %r32, %r124;
	ld.shared.f32 	%f44, [%r125];
	cvt.f64.f32 	%fd211, %f44;
	st.shared.f32 	[%r125], %f8;
	cvt.f64.f32 	%fd212, %f8;
	sub.f64 	%fd213, %fd212, %fd211;
	add.f64 	%fd79, %fd74, %fd213;
	ld.global.nc.f32 	%f45, [%rd18+8];
	cvt.f64.f32 	%fd80, %f45;
	add.f64 	%fd214, %fd75, %fd80;
	mul.f64 	%fd215, %fd71, %fd49;
	fma.rn.f64 	%fd216, %fd12, %fd76, %fd215;
	fma.rn.f64 	%fd259, %fd13, %fd214, %fd216;
	cvt.rn.f32.f64 	%f11, %fd259;
	cvt.f64.f32 	%fd217, %f11;
	mul.f64 	%fd218, %fd47, %fd217;
	sub.f64 	%fd219, %fd218, %fd79;
	mul.f64 	%fd82, %fd48, %fd219;
	mul.f64 	%fd220, %fd82, %fd82;
	mul.f64 	%fd221, %fd78, 0d3FEEB851EB851EB8;
	fma.rn.f64 	%fd83, %fd220, 0d3FA47AE147AE147B, %fd221;
	setp.leu.f64 	%p45, %fd83, 0d0000000000000000;
	mov.f32 	%f53, 0f00000000;
	@%p45 bra 	$L__BB0_50;
	sqrt.rn.f64 	%fd222, %fd83;
	div.rn.f64 	%fd223, %fd82, %fd222;
	cvt.rn.f32.f64 	%f53, %fd223;
$L__BB0_50:
	st.global.f32 	[%rd19+8], %f53;
	add.s32 	%r126, %r169, 2;
	rem.s32 	%r127, %r126, %r3;
	shl.b32 	%r128, %r127, 2;
	add.s32 	%r129, %r32, %r128;
	ld.shared.f32 	%f47, [%r129];
	cvt.f64.f32 	%fd224, %f47;
	st.shared.f32 	[%r129], %f11;
	cvt.f64.f32 	%fd225, %f11;
	sub.f64 	%fd226, %fd225, %fd224;
	add.f64 	%fd84, %fd79, %fd226;
	ld.global.nc.f32 	%f48, [%rd18+12];
	cvt.f64.f32 	%fd262, %f48;
	add.f64 	%fd227, %fd80, %fd262;
	mul.f64 	%fd228, %fd76, %fd49;
	fma.rn.f64 	%fd229, %fd12, %fd259, %fd228;
	fma.rn.f64 	%fd261, %fd13, %fd227, %fd229;
	cvt.rn.f32.f64 	%f14, %fd261;
	cvt.f64.f32 	%fd87, %f14;
	mul.f64 	%fd230, %fd47, %fd87;
	sub.f64 	%fd231, %fd230, %fd84;
	mul.f64 	%fd88, %fd48, %fd231;
	mul.f64 	%fd232, %fd88, %fd88;
	mul.f64 	%fd233, %fd83, 0d3FEEB851EB851EB8;
	fma.rn.f64 	%fd268, %fd232, 0d3FA47AE147AE147B, %fd233;
	setp.leu.f64 	%p46, %fd268, 0d0000000000000000;
	mov.f32 	%f54, 0f00000000;
	@%p46 bra 	$L__BB0_52;
	sqrt.rn.f64 	%fd234, %fd268;
	div.rn.f64 	%fd235, %fd88, %fd234;
	cvt.rn.f32.f64 	%f54, %fd235;
$L__BB0_52:
	ld.param.u32 	%r142, [trendflex_batch_f32_param_2];
	st.global.f32 	[%rd19+12], %f54;
	add.s32 	%r130, %r169, 3;
	rem.s32 	%r131, %r130, %r3;
	shl.b32 	%r132, %r131, 2;
	add.s32 	%r133, %r32, %r132;
	ld.shared.f32 	%f49, [%r133];
	cvt.f64.f32 	%fd236, %f49;
	st.shared.f32 	[%r133], %f14;
	sub.f64 	%fd237, %fd87, %fd236;
	add.f64 	%fd260, %fd84, %fd237;
	add.s32 	%r66, %r170, 4;
	add.s32 	%r134, %r170, 3;
	add.s32 	%r169, %r169, 4;
	setp.lt.s32 	%p47, %r134, %r142;
	mov.u32 	%r170, %r66;
	@%p47 bra 	$L__BB0_44;
$L__BB0_53:
	ret;

}
	// .globl	trendflex_many_series_one_param_f32
.visible .entry trendflex_many_series_one_param_f32(
	.param .u64 .ptr .align 1 trendflex_many_series_one_param_f32_param_0,
	.param .u64 .ptr .align 1 trendflex_many_series_one_param_f32_param_1,
	.param .u32 trendflex_many_series_one_param_f32_param_2,
	.param .u32 trendflex_many_series_one_param_f32_param_3,
	.param .u32 trendflex_many_series_one_param_f32_param_4,
	.param .u64 .ptr .align 1 trendflex_many_series_one_param_f32_param_5,
	.param .u64 .ptr .align 1 trendflex_many_series_one_param_f32_param_6
)
{
	.reg .pred 	%p<43>;
	.reg .b32 	%r<156>;
	.reg .b32 	%f<306>;
	.reg .b64 	%rd<122>;
	.reg .b64 	%fd<70>;

	ld.param.u64 	%rd15, [trendflex_many_series_one_param_f32_param_0];
	ld.param.u64 	%rd13, [trendflex_many_series_one_param_f32_param_1];
	ld.param.u32 	%r67, [trendflex_many_series_one_param_f32_param_2];
	ld.param.u32 	%r68, [trendflex_many_series_one_param_f32_param_3];
	ld.param.u32 	%r69, [trendflex_many_series_one_param_f32_param_4];
	ld.param.u64 	%rd16, [trendflex_many_series_one_param_f32_param_5];
	cvta.to.global.u64 	%rd1, %rd16;
	cvta.to.global.u64 	%rd2, %rd15;
	mov.u32 	%r70, %ctaid.x;
	mov.u32 	%r71, %ntid.x;
	mov.u32 	%r72, %tid.x;
	mad.lo.s32 	%r1, %r70, %r71, %r72;
	setp.ge.s32 	%p1, %r1, %r67;
	@%p1 bra 	$L__BB1_55;
	min.s32 	%r73, %r68, %r69;
	setp.lt.s32 	%p2, %r73, 1;
	setp.ge.s32 	%p3, %r69, %r68;
	or.pred  	%p4, %p3, %p2;
	@%p4 bra 	$L__BB1_55;
	cvta.to.global.u64 	%rd17, %rd13;
	mul.wide.s32 	%rd18, %r1, 4;
	add.s64 	%rd19, %rd17, %rd18;
	ld.global.nc.u32 	%r2, [%rd19];
	setp.ge.u32 	%p5, %r2, %r68;
	@%p5 bra 	$L__BB1_55;
	sub.s32 	%r3, %r68, %r2;
	setp.lt.u32 	%p6, %r3, %r69;
	@%p6 bra 	$L__BB1_55;
	cvt.rn.f32.u32 	%f1, %r69;
	mul.f32 	%f109, %f1, 0f3F000000;
	mov.f32 	%f110, 0f3F000000;
	add.rz.f32 	%f111, %f109, %f110;
	cvt.rzi.f32.f32 	%f112, %f111;
	cvt.rzi.s32.f32 	%r74, %f112;
	max.s32 	%r4, %r74, 1;
	setp.lt.u32 	%p7, %r3, %r4;
	@%p7 bra 	$L__BB1_55;
	cvt.rn.f64.u32 	%fd11, %r4;
	rcp.rn.f64 	%fd12, %fd11;
	mul.f64 	%fd1, %fd12, 0d4011C5831ADD62E4;
	neg.f64 	%fd13, %fd1;
	fma.rn.f64 	%fd14, %fd1, 0dBFF71547652B82FE, 0d4338000000000000;
	{
	.reg .b32 %temp; 
	mov.b64 	{%r5, %temp}, %fd14;
	}
	mov.f64 	%fd15, 0dC338000000000000;
	add.rn.f64 	%fd16, %fd14, %fd15;
	fma.rn.f64 	%fd17, %fd16, 0dBFE62E42FEFA39EF, %fd13;
	fma.rn.f64 	%fd18, %fd16, 0dBC7ABC9E3B39803F, %fd17;
	fma.rn.f64 	%fd19, %fd18, 0d3E5ADE1569CE2BDF, 0d3E928AF3FCA213EA;
	fma.rn.f64 	%fd20, %fd19, %fd18, 0d3EC71DEE62401315;
	fma.rn.f64 	%fd21, %fd20, %fd18, 0d3EFA01997C89EB71;
	fma.rn.f64 	%fd22, %fd21, %fd18, 0d3F2A01A014761F65;
	fma.rn.f64 	%fd23, %fd22, %fd18, 0d3F56C16C1852B7AF;
	fma.rn.f64 	%fd24, %fd23, %fd18, 0d3F81111111122322;
	fma.rn.f64 	%fd25, %fd24, %fd18, 0d3FA55555555502A1;
	fma.rn.f64 	%fd26, %fd25, %fd18, 0d3FC5555555555511;
	fma.rn.f64 	%fd27, %fd26, %fd18, 0d3FE000000000000B;
	fma.rn.f64 	%fd28, %fd27, %fd18, 0d3FF0000000000000;
	fma.rn.f64 	%fd29, %fd28, %fd18, 0d3FF0000000000000;
	{
	.reg .b32 %temp; 
	mov.b64 	{%r6, %temp}, %fd29;
	}
	{
	.reg .b32 %temp; 
	mov.b64 	{%temp, %r7}, %fd29;
	}
	shl.b32 	%r75, %r5, 20;
	add.s32 	%r76, %r75, %r7;
	mov.b64 	%fd67, {%r6, %r76};
	{
	.reg .b32 %temp; 
	mov.b64 	{%temp, %r77}, %fd13;
	}
	mov.b32 	%f113, %r77;
	abs.f32 	%f2, %f113;
	setp.lt.f32 	%p8, %f2, 0f4086232B;
	@%p8 bra 	$L__BB1_8;
	setp.gt.f64 	%p9, %fd1, 0d0000000000000000;
	mov.f64 	%fd30, 0d7FF0000000000000;
	sub.f64 	%fd31, %fd30, %fd1;
	selp.f64 	%fd67, 0d0000000000000000, %fd31, %p9;
	setp.geu.f32 	%p10, %f2, 0f40874800;
	@%p10 bra 	$L__BB1_8;
	shr.u32 	%r78, %r5, 31;
	add.s32 	%r79, %r5, %r78;
	shr.s32 	%r80, %r79, 1;
	shl.b32 	%r81, %r80, 20;
	add.s32 	%r82, %r7, %r81;
	mov.b64 	%fd32, {%r6, %r82};
	sub.s32 	%r83, %r5, %r80;
	shl.b32 	%r84, %r83, 20;
	add.s32 	%r85, %r84, 1072693248;
	mov.b32 	%r86, 0;
	mov.b64 	%fd33, {%r86, %r85};
	mul.f64 	%fd67, %fd33, %fd32;
$L__BB1_8:
	setp.neu.f64 	%p11, %fd1, 0d7FF0000000000000;
	@%p11 bra 	$L__BB1_10;
	mov.f64 	%fd39, 0d0000000000000000;
	mov.f64 	%fd40, 0d7FF0000000000000;
	mul.rn.f64 	%fd69, %fd40, %fd39;
	mov.b32 	%r136, 1;
	bra.uni 	$L__BB1_13;
$L__BB1_10:
	mul.f64 	%fd34, %fd1, 0d3FE45F306DC9C883;
	cvt.rni.s32.f64 	%r135, %fd34;
	cvt.rn.f64.s32 	%fd35, %r135;
	fma.rn.f64 	%fd36, %fd35, 0dBFF921FB54442D18, %fd1;
	fma.rn.f64 	%fd37, %fd35, 0dBC91A62633145C00, %fd36;
	fma.rn.f64 	%fd69, %fd35, 0dB97B839A252049C0, %fd37;
	setp.ltu.f64 	%p12, %fd1, 0d41E0000000000000;
	@%p12 bra 	$L__BB1_12;
	{ // callseq 1, 0
	.param .b64 param0;
	st.param.f64 	[param0], %fd1;
	.param .align 16 .b8 retval0[16];
	call.uni (retval0), 
	__internal_trig_reduction_slowpathd, 
	(
	param0
	);
	ld.param.f64 	%fd69, [retval0];
	ld.param.b32 	%r135, [retval0+8];
	} // callseq 1
$L__BB1_12:
	add.s32 	%r136, %r135, 1;
$L__BB1_13:
	ld.param.u64 	%rd119, [trendflex_many_series_one_param_f32_param_6];
	cvta.to.global.u64 	%rd3, %rd119;
	mul.f64 	%fd41, %fd67, %fd67;
	shl.b32 	%r90, %r136, 6;
	cvt.u64.u32 	%rd20, %r90;
	and.b64  	%rd21, %rd20, 64;
	mov.u64 	%rd22, __cudart_sin_cos_coeffs;
	add.s64 	%rd23, %rd22, %rd21;
	mul.rn.f64 	%fd42, %fd69, %fd69;
	and.b32  	%r91, %r136, 1;
	setp.eq.b32 	%p13, %r91, 1;
	selp.f64 	%fd43, 0dBDA8FF8320FD8164, 0d3DE5DB65F9785EBA, %p13;
	ld.global.nc.v2.f64 	{%fd44, %fd45}, [%rd23];
	fma.rn.f64 	%fd46, %fd43, %fd42, %fd44;
	fma.rn.f64 	%fd47, %fd46, %fd42, %fd45;
	ld.global.nc.v2.f64 	{%fd48, %fd49}, [%rd23+16];
	fma.rn.f64 	%fd50, %fd47, %fd42, %fd48;
	fma.rn.f64 	%fd51, %fd50, %fd42, %fd49;
	ld.global.nc.v2.f64 	{%fd52, %fd53}, [%rd23+32];
	fma.rn.f64 	%fd54, %fd51, %fd42, %fd52;
	fma.rn.f64 	%fd55, %fd54, %fd42, %fd53;
	fma.rn.f64 	%fd56, %fd55, %fd69, %fd69;
	fma.rn.f64 	%fd57, %fd55, %fd42, 0d3FF0000000000000;
	selp.f64 	%fd58, %fd57, %fd56, %p13;
	and.b32  	%r92, %r136, 2;
	setp.eq.s32 	%p14, %r92, 0;
	mov.f64 	%fd59, 0d0000000000000000;
	sub.f64 	%fd60, %fd59, %fd58;
	selp.f64 	%fd61, %fd58, %fd60, %p14;
	add.f64 	%fd62, %fd67, %fd67;
	mul.f64 	%fd63, %fd62, %fd61;
	add.f64 	%fd64, %fd41, 0d3FF0000000000000;
	sub.f64 	%fd65, %fd64, %fd63;
	mul.f64 	%fd66, %fd65, 0d3FE0000000000000;
	cvt.rn.f32.f64 	%f3, %fd41;
	cvt.rn.f32.f64 	%f4, %fd63;
	cvt.rn.f32.f64 	%f5, %fd66;
	add.s32 	%r152, %r2, %r69;
	min.u32 	%r14, %r152, %r68;
	and.b32  	%r15, %r14, 7;
	setp.lt.u32 	%p15, %r14, 8;
	mov.b32 	%r140, 0;
	@%p15 bra 	$L__BB1_16;
	ld.param.u32 	%r119, [trendflex_many_series_one_param_f32_param_2];
	and.b32  	%r140, %r14, 2147483640;
	neg.s32 	%r138, %r140;
	shl.b32 	%r18, %r119, 3;
	mov.u32 	%r137, %r1;
$L__BB1_15:
	.pragma "nounroll";
	ld.param.u32 	%r120, [trendflex_many_series_one_param_f32_param_2];
	mul.wide.s32 	%rd24, %r137, 4;
	add.s64 	%rd25, %rd3, %rd24;
	mov.b32 	%r93, 2147483647;
	st.global.u32 	[%rd25], %r93;
	mul.wide.s32 	%rd26, %r120, 4;
	add.s64 	%rd27, %rd25, %rd26;
	st.global.u32 	[%rd27], %r93;
	add.s64 	%rd28, %rd27, %rd26;
	st.global.u32 	[%rd28], %r93;
	add.s64 	%rd29, %rd28, %rd26;
	st.global.u32 	[%rd29], %r93;
	add.s64 	%rd30, %rd29, %rd26;
	st.global.u32 	[%rd30], %r93;
	add.s64 	%rd31, %rd30, %rd26;
	st.global.u32 	[%rd31], %r93;
	add.s64 	%rd32, %rd31, %rd26;
	st.global.u32 	[%rd32], %r93;
	add.s64 	%rd33, %rd32, %rd26;
	st.global.u32 	[%rd33], %r93;
	add.s32 	%r138, %r138, 8;
	add.s32 	%r137, %r137, %r18;
	setp.ne.s32 	%p16, %r138, 0;
	@%p16 bra 	$L__BB1_15;
$L__BB1_16:
	setp.eq.s32 	%p17, %r15, 0;
	@%p17 bra 	$L__BB1_24;
	and.b32  	%r24, %r14, 3;
	setp.lt.u32 	%p18, %r15, 4;
	@%p18 bra 	$L__BB1_19;
	ld.param.u32 	%r121, [trendflex_many_series_one_param_f32_param_2];
	mad.lo.s32 	%r94, %r140, %r121, %r1;
	mul.wide.s32 	%rd34, %r94, 4;
	add.s64 	%rd35, %rd3, %rd34;
	mov.b32 	%r95, 2147483647;
	st.global.u32 	[%rd35], %r95;
	mul.wide.s32 	%rd36, %r121, 4;
	add.s64 	%rd37, %rd35, %rd36;
	st.global.u32 	[%rd37], %r95;
	add.s64 	%rd38, %rd37, %rd36;
	st.global.u32 	[%rd38], %r95;
	add.s64 	%rd39, %rd38, %rd36;
	st.global.u32 	[%rd39], %r95;
	add.s32 	%r140, %r140, 4;
$L__BB1_19:
	setp.eq.s32 	%p19, %r24, 0;
	@%p19 bra 	$L__BB1_24;
	setp.eq.s32 	%p20, %r24, 1;
	@%p20 bra 	$L__BB1_22;
	ld.param.u32 	%r122, [trendflex_many_series_one_param_f32_param_2];
	mad.lo.s32 	%r96, %r140, %r122, %r1;
	mul.wide.s32 	%rd40, %r96, 4;
	add.s64 	%rd41, %rd3, %rd40;
	mov.b32 	%r97, 2147483647;
	st.global.u32 	[%rd41], %r97;
	mul.wide.s32 	%rd42, %r122, 4;
	add.s64 	%rd43, %rd41, %rd42;
	st.global.u32 	[%rd43], %r97;
	add.s32 	%r140, %r140, 2;
$L__BB1_22:
	and.b32  	%r98, %r14, 1;
	setp.eq.b32 	%p21, %r98, 1;
	not.pred 	%p22, %p21;
	@%p22 bra 	$L__BB1_24;
	ld.param.u32 	%r123, [trendflex_many_series_one_param_f32_param_2];
	mad.lo.s32 	%r99, %r140, %r123, %r1;
	mul.wide.s32 	%rd44, %r99, 4;
	add.s64 	%rd45, %rd3, %rd44;
	mov.b32 	%r100, 2147483647;
	st.global.u32 	[%rd45], %r100;
$L__BB1_24:
	setp.le.s32 	%p23, %r68, %r152;
	@%p23 bra 	$L__BB1_55;
	ld.param.u32 	%r124, [trendflex_many_series_one_param_f32_param_2];
	mad.lo.s32 	%r150, %r2, %r124, %r1;
	mul.wide.s32 	%rd46, %r150, 4;
	add.s64 	%rd4, %rd2, %rd46;
	ld.global.nc.f32 	%f282, [%rd4];
	add.s64 	%rd5, %rd1, %rd46;
	st.global.f32 	[%rd5], %f282;
	setp.lt.u32 	%p24, %r3, 2;
	@%p24 bra 	$L__BB1_55;
	ld.param.u32 	%r125, [trendflex_many_series_one_param_f32_param_2];
	mul.wide.s32 	%rd6, %r125, 4;
	add.s64 	%rd47, %rd4, %rd6;
	ld.global.nc.f32 	%f284, [%rd47];
	add.s64 	%rd48, %rd5, %rd6;
	st.global.f32 	[%rd48], %f284;
	add.f32 	%f283, %f282, %f284;
	setp.lt.u32 	%p25, %r69, 3;
	mov.f32 	%f285, %f284;
	@%p25 bra 	$L__BB1_39;
	neg.f32 	%f9, %f3;
	add.s32 	%r30, %r69, -2;
	add.s32 	%r102, %r69, -3;
	setp.lt.u32 	%p26, %r102, 7;
	mov.b32 	%r146, 2;
	mov.f32 	%f285, %f284;
	@%p26 bra 	$L__BB1_31;
	ld.param.u32 	%r126, [trendflex_many_series_one_param_f32_param_2];
	and.b32  	%r104, %r30, -8;
	neg.s32 	%r144, %r104;
	add.s32 	%r105, %r2, 2;
	mad.lo.s32 	%r142, %r126, %r105, %r1;
	mov.b32 	%r143, 0;
	mov.f32 	%f285, %f284;
$L__BB1_29:
	.pragma "nounroll";
	ld.param.u32 	%r127, [trendflex_many_series_one_param_f32_param_2];
	mul.wide.s32 	%rd49, %r142, 4;
	add.s64 	%rd50, %rd2, %rd49;
	ld.global.nc.f32 	%f115, [%rd50];
	add.f32 	%f116, %f285, %f115;
	mul.f32 	%f117, %f282, %f9;
	fma.rn.f32 	%f118, %f4, %f284, %f117;
	fma.rn.f32 	%f119, %f5, %f116, %f118;
	add.s64 	%rd51, %rd1, %rd49;
	st.global.f32 	[%rd51], %f119;
	add.f32 	%f120, %f283, %f119;
	add.s64 	%rd52, %rd50, %rd6;
	ld.global.nc.f32 	%f121, [%rd52];
	add.f32 	%f122, %f115, %f121;
	mul.f32 	%f123, %f284, %f9;
	fma.rn.f32 	%f124, %f4, %f119, %f123;
	fma.rn.f32 	%f125, %f5, %f122, %f124;
	add.s64 	%rd53, %rd51, %rd6;
	st.global.f32 	[%rd53], %f125;
	add.f32 	%f126, %f120, %f125;
	add.s64 	%rd54, %rd52, %rd6;
	ld.global.nc.f32 	%f127, [%rd54];
	add.f32 	%f128, %f121, %f127;
	mul.f32 	%f129, %f119, %f9;
	fma.rn.f32 	%f130, %f4, %f125, %f129;
	fma.rn.f32 	%f131, %f5, %f128, %f130;
	add.s64 	%rd55, %rd53, %rd6;
	st.global.f32 	[%rd55], %f131;
	add.f32 	%f132, %f126, %f131;
	add.s64 	%rd56, %rd54, %rd6;
	ld.global.nc.f32 	%f133, [%rd56];
	add.f32 	%f134, %f127, %f133;
	mul.f32 	%f135, %f125, %f9;
	fma.rn.f32 	%f136, %f4, %f131, %f135;
	fma.rn.f32 	%f137, %f5, %f134, %f136;
	add.s64 	%rd57, %rd55, %rd6;
	st.global.f32 	[%rd57], %f137;
	add.f32 	%f138, %f132, %f137;
	add.s64 	%rd58, %rd56, %rd6;
	ld.global.nc.f32 	%f139, [%rd58];
	add.f32 	%f140, %f133, %f139;
	mul.f32 	%f141, %f131, %f9;
	fma.rn.f32 	%f142, %f4, %f137, %f141;
	fma.rn.f32 	%f143, %f5, %f140, %f142;
	add.s64 	%rd59, %rd57, %rd6;
	st.global.f32 	[%rd59], %f143;
	add.f32 	%f144, %f138, %f143;
	add.s64 	%rd60, %rd58, %rd6;
	ld.global.nc.f32 	%f145, [%rd60];
	add.f32 	%f146, %f139, %f145;
	mul.f32 	%f147, %f137, %f9;
	fma.rn.f32 	%f148, %f4, %f143, %f147;
	fma.rn.f32 	%f149, %f5, %f146, %f148;
	add.s64 	%rd61, %rd59, %rd6;
	st.global.f32 	[%rd61], %f149;
	add.f32 	%f150, %f144, %f149;
	add.s64 	%rd62, %rd60, %rd6;
	ld.global.nc.f32 	%f151, [%rd62];
	add.f32 	%f152, %f145, %f151;
	mul.f32 	%f153, %f143, %f9;
	fma.rn.f32 	%f154, %f4, %f149, %f153;
	fma.rn.f32 	%f282, %f5, %f152, %f154;
	add.s64 	%rd63, %rd61, %rd6;
	st.global.f32 	[%rd63], %f282;
	add.f32 	%f155, %f150, %f282;
	add.s64 	%rd64, %rd62, %rd6;
	ld.global.nc.f32 	%f285, [%rd64];
	add.f32 	%f156, %f151, %f285;
	mul.f32 	%f157, %f149, %f9;
	fma.rn.f32 	%f158, %f4, %f282, %f157;
	fma.rn.f32 	%f284, %f5, %f156, %f158;
	add.s64 	%rd65, %rd63, %rd6;
	st.global.f32 	[%rd65], %f284;
	add.f32 	%f283, %f155, %f284;
	add.s32 	%r144, %r144, 8;
	add.s32 	%r143, %r143, 8;
	shl.b32 	%r106, %r127, 3;
	add.s32 	%r142, %r142, %r106;
	setp.ne.s32 	%p27, %r144, 0;
	@%p27 bra 	$L__BB1_29;
	add.s32 	%r146, %r143, 2;
$L__BB1_31:
	and.b32  	%r41, %r30, 7;
	setp.eq.s32 	%p28, %r41, 0;
	@%p28 bra 	$L__BB1_39;
	and.b32  	%r42, %r30, 3;
	setp.lt.u32 	%p29, %r41, 4;
	@%p29 bra 	$L__BB1_34;
	ld.param.u32 	%r128, [trendflex_many_series_one_param_f32_param_2];
	add.s32 	%r107, %r146, %r2;
	mad.lo.s32 	%r108, %r107, %r128, %r1;
	mul.wide.s32 	%rd66, %r108, 4;
	add.s64 	%rd67, %rd2, %rd66;
	ld.global.nc.f32 	%f160, [%rd67];
	add.f32 	%f161, %f285, %f160;
	mul.f32 	%f162, %f282, %f9;
	fma.rn.f32 	%f163, %f4, %f284, %f162;
	fma.rn.f32 	%f164, %f5, %f161, %f163;
	add.s64 	%rd68, %rd1, %rd66;
	st.global.f32 	[%rd68], %f164;
	add.f32 	%f165, %f283, %f164;
	add.s64 	%rd69, %rd67, %rd6;
	ld.global.nc.f32 	%f166, [%rd69];
	add.f32 	%f167, %f160, %f166;
	mul.f32 	%f168, %f284, %f9;
	fma.rn.f32 	%f169, %f4, %f164, %f168;
	fma.rn.f32 	%f170, %f5, %f167, %f169;
	add.s64 	%rd70, %rd68, %rd6;
	st.global.f32 	[%rd70], %f170;
	add.f32 	%f171, %f165, %f170;
	add.s64 	%rd71, %rd69, %rd6;
	ld.global.nc.f32 	%f172, [%rd71];
	add.f32 	%f173, %f166, %f172;
	mul.f32 	%f174, %f164, %f9;
	fma.rn.f32 	%f175, %f4, %f170, %f174;
	fma.rn.f32 	%f282, %f5, %f173, %f175;
	add.s64 	%rd72, %rd70, %rd6;
	st.global.f32 	[%rd72], %f282;
	add.f32 	%f176, %f171, %f282;
	add.s64 	%rd73, %rd71, %rd6;
	ld.global.nc.f32 	%f285, [%rd73];
	add.f32 	%f177, %f172, %f285;
	mul.f32 	%f178, %f170, %f9;
	fma.rn.f32 	%f179, %f4, %f282, %f178;
	fma.rn.f32 	%f284, %f5, %f177, %f179;
	add.s64 	%rd74, %rd72, %rd6;
	st.global.f32 	[%rd74], %f284;
	add.f32 	%f283, %f176, %f284;
	add.s32 	%r146, %r146, 4;
$L__BB1_34:
	setp.eq.s32 	%p30, %r42, 0;
	@%p30 bra 	$L__BB1_39;
	setp.eq.s32 	%p31, %r42, 1;
	@%p31 bra 	$L__BB1_37;
	ld.param.u32 	%r129, [trendflex_many_series_one_param_f32_param_2];
	add.s32 	%r109, %r146, %r2;
	mad.lo.s32 	%r110, %r109, %r129, %r1;
	mul.wide.s32 	%rd75, %r110, 4;
	add.s64 	%rd76, %rd2, %rd75;
	ld.global.nc.f32 	%f181, [%rd76];
	add.f32 	%f182, %f285, %f181;
	mul.f32 	%f183, %f282, %f9;
	fma.rn.f32 	%f184, %f4, %f284, %f183;
	fma.rn.f32 	%f282, %f5, %f182, %f184;
	add.s64 	%rd77, %rd1, %rd75;
	st.global.f32 	[%rd77], %f282;
	add.f32 	%f185, %f283, %f282;
	add.s64 	%rd78, %rd76, %rd6;
	ld.global.nc.f32 	%f285, [%rd78];
	add.f32 	%f186, %f181, %f285;
	mul.f32 	%f187, %f284, %f9;
	fma.rn.f32 	%f188, %f4, %f282, %f187;
	fma.rn.f32 	%f284, %f5, %f186, %f188;
	add.s64 	%rd79, %rd77, %rd6;
	st.global.f32 	[%rd79], %f284;
	add.f32 	%f283, %f185, %f284;
	add.s32 	%r146, %r146, 2;
$L__BB1_37:
	and.b32  	%r111, %r69, 1;
	setp.eq.b32 	%p32, %r111, 1;
	not.pred 	%p33, %p32;
	@%p33 bra 	$L__BB1_39;
	ld.param.u32 	%r130, [trendflex_many_series_one_param_f32_param_2];
	add.s32 	%r112, %r146, %r2;
	mad.lo.s32 	%r113, %r112, %r130, %r1;
	mul.wide.s32 	%rd80, %r113, 4;
	add.s64 	%rd81, %rd2, %rd80;
	ld.global.nc.f32 	%f50, [%rd81];
	add.f32 	%f189, %f285, %f50;
	mul.f32 	%f190, %f282, %f9;
	fma.rn.f32 	%f191, %f4, %f284, %f190;
	fma.rn.f32 	%f51, %f5, %f189, %f191;
	add.s64 	%rd82, %rd1, %rd80;
	st.global.f32 	[%rd82], %f51;
	add.f32 	%f283, %f283, %f51;
	mov.f32 	%f282, %f284;
	mov.f32 	%f284, %f51;
	mov.f32 	%f285, %f50;
$L__BB1_39:
	rcp.rn.f32 	%f57, %f1;
	neg.f32 	%f58, %f3;
	sub.s32 	%r114, %r68, %r152;
	and.b32  	%r47, %r114, 3;
	setp.eq.s32 	%p34, %r47, 0;
	mov.f32 	%f292, 0f00000000;
	@%p34 bra 	$L__BB1_44;
	ld.param.u32 	%r131, [trendflex_many_series_one_param_f32_param_2];
	mad.lo.s32 	%r149, %r131, %r152, %r1;
	neg.s32 	%r148, %r47;
	mov.f32 	%f292, 0f00000000;
	mov.f32 	%f287, %f285;
	mov.f32 	%f290, %f282;
$L__BB1_41:
	.pragma "nounroll";
	mov.f32 	%f282, %f284;
	mul.wide.s32 	%rd83, %r149, 4;
	add.s64 	%rd84, %rd2, %rd83;
	ld.global.nc.f32 	%f285, [%rd84];
	add.f32 	%f195, %f287, %f285;
	mul.f32 	%f196, %f290, %f58;
	fma.rn.f32 	%f197, %f4, %f282, %f196;
	fma.rn.f32 	%f284, %f5, %f195, %f197;
	mul.f32 	%f198, %f284, %f1;
	sub.f32 	%f199, %f198, %f283;
	mul.f32 	%f66, %f57, %f199;
	mul.f32 	%f200, %f66, %f66;
	mul.f32 	%f201, %f292, 0f3F75C28F;
	fma.rn.f32 	%f292, %f200, 0f3D23D70A, %f201;
	setp.leu.f32 	%p35, %f292, 0f00000000;
	mov.f32 	%f291, 0f00000000;
	@%p35 bra 	$L__BB1_43;
	sqrt.rn.f32 	%f202, %f292;
	rcp.rn.f32 	%f203, %f202;
	mul.f32 	%f291, %f66, %f203;
$L__BB1_43:
	ld.param.u64 	%rd120, [trendflex_many_series_one_param_f32_param_6];
	ld.param.u32 	%r132, [trendflex_many_series_one_param_f32_param_2];
	cvta.to.global.u64 	%rd85, %rd120;
	mul.wide.s32 	%rd86, %r149, 4;
	add.s64 	%rd87, %rd85, %rd86;
	st.global.f32 	[%rd87], %f291;
	mul.wide.s32 	%rd88, %r150, 4;
	add.s64 	%rd89, %rd1, %rd88;
	ld.global.f32 	%f204, [%rd89];
	sub.f32 	%f205, %f284, %f204;
	add.f32 	%f283, %f283, %f205;
	add.s64 	%rd90, %rd1, %rd86;
	st.global.f32 	[%rd90], %f284;
	add.s32 	%r152, %r152, 1;
	add.s32 	%r150, %r150, %r132;
	add.s32 	%r149, %r149, %r132;
	add.s32 	%r148, %r148, 1;
	setp.ne.s32 	%p36, %r148, 0;
	mov.f32 	%f287, %f285;
	mov.f32 	%f290, %f282;
	@%p36 bra 	$L__BB1_41;
$L__BB1_44:
	sub.s32 	%r115, %r2, %r68;
	add.s32 	%r116, %r115, %r69;
	setp.gt.u32 	%p37, %r116, -4;
	@%p37 bra 	$L__BB1_55;
	ld.param.u32 	%r133, [trendflex_many_series_one_param_f32_param_2];
	sub.s32 	%r117, %r152, %r69;
	mad.lo.s32 	%r154, %r133, %r117, %r1;
	mad.lo.s32 	%r153, %r152, %r133, %r1;
$L__BB1_46:
	mul.wide.s32 	%rd91, %r153, 4;
	add.s64 	%rd92, %rd2, %rd91;
	ld.global.nc.f32 	%f81, [%rd92];
	add.f32 	%f207, %f285, %f81;
	mul.f32 	%f208, %f282, %f58;
	fma.rn.f32 	%f209, %f4, %f284, %f208;
	fma.rn.f32 	%f82, %f5, %f207, %f209;
	mul.f32 	%f210, %f82, %f1;
	sub.f32 	%f211, %f210, %f283;
	mul.f32 	%f83, %f57, %f211;
	mul.f32 	%f212, %f83, %f83;
	mul.f32 	%f213, %f292, 0f3F75C28F;
	fma.rn.f32 	%f84, %f212, 0f3D23D70A, %f213;
	setp.leu.f32 	%p38, %f84, 0f00000000;
	mov.f32 	%f302, 0f00000000;
	@%p38 bra 	$L__BB1_48;
	sqrt.rn.f32 	%f214, %f84;
	rcp.rn.f32 	%f215, %f214;
	mul.f32 	%f302, %f83, %f215;
$L__BB1_48:
	ld.param.u64 	%rd121, [trendflex_many_series_one_param_f32_param_6];
	cvta.to.global.u64 	%rd7, %rd121;
	add.s64 	%rd94, %rd7, %rd91;
	st.global.f32 	[%rd94], %f302;
	mul.wide.s32 	%rd95, %r154, 4;
	add.s64 	%rd96, %rd1, %rd95;
	ld.global.f32 	%f217, [%rd96];
	sub.f32 	%f218, %f82, %f217;
	add.f32 	%f87, %f283, %f218;
	add.s64 	%rd97, %rd1, %rd91;
	st.global.f32 	[%rd97], %f82;
	add.s64 	%rd8, %rd92, %rd6;
	ld.global.nc.f32 	%f88, [%rd8];
	add.f32 	%f219, %f81, %f88;
	mul.f32 	%f220, %f284, %f58;
	fma.rn.f32 	%f221, %f4, %f82, %f220;
	fma.rn.f32 	%f89, %f5, %f219, %f221;
	mul.f32 	%f222, %f89, %f1;
	sub.f32 	%f223, %f222, %f87;
	mul.f32 	%f90, %f57, %f223;
	mul.f32 	%f224, %f90, %f90;
	mul.f32 	%f225, %f84, 0f3F75C28F;
	fma.rn.f32 	%f91, %f224, 0f3D23D70A, %f225;
	setp.leu.f32 	%p39, %f91, 0f00000000;
	mov.f32 	%f303, 0f00000000;
	@%p39 bra 	$L__BB1_50;
	sqrt.rn.f32 	%f226, %f91;
	rcp.rn.f32 	%f227, %f226;
	mul.f32 	%f303, %f90, %f227;
$L__BB1_50:
	mul.wide.s32 	%rd99, %r153, 4;
	add.s64 	%rd100, %rd7, %rd99;
	add.s64 	%rd101, %rd100, %rd6;
	st.global.f32 	[%rd101], %f303;
	mul.wide.s32 	%rd102, %r154, 4;
	add.s64 	%rd103, %rd1, %rd102;
	add.s64 	%rd104, %rd103, %rd6;
	ld.global.f32 	%f229, [%rd104];
	sub.f32 	%f230, %f89, %f229;
	add.f32 	%f94, %f87, %f230;
	add.s64 	%rd105, %rd1, %rd99;
	add.s64 	%rd106, %rd105, %rd6;
	st.global.f32 	[%rd106], %f89;
	add.s64 	%rd9, %rd8, %rd6;
	ld.global.nc.f32 	%f95, [%rd9];
	add.f32 	%f231, %f88, %f95;
	mul.f32 	%f232, %f82, %f58;
	fma.rn.f32 	%f233, %f4, %f89, %f232;
	fma.rn.f32 	%f282, %f5, %f231, %f233;
	mul.f32 	%f234, %f282, %f1;
	sub.f32 	%f235, %f234, %f94;
	mul.f32 	%f97, %f57, %f235;
	mul.f32 	%f236, %f97, %f97;
	mul.f32 	%f237, %f91, 0f3F75C28F;
	fma.rn.f32 	%f98, %f236, 0f3D23D70A, %f237;
	setp.leu.f32 	%p40, %f98, 0f00000000;
	mov.f32 	%f304, 0f00000000;
	@%p40 bra 	$L__BB1_52;
	sqrt.rn.f32 	%f238, %f98;
	rcp.rn.f32 	%f239, %f238;
	mul.f32 	%f304, %f97, %f239;
$L__BB1_52:
	add.s64 	%rd108, %rd7, %rd99;
	add.s64 	%rd109, %rd108, %rd6;
	add.s64 	%rd10, %rd109, %rd6;
	st.global.f32 	[%rd10], %f304;
	mul.wide.s32 	%rd110, %r154, 4;
	add.s64 	%rd111, %rd1, %rd110;
	add.s64 	%rd112, %rd111, %rd6;
	add.s64 	%rd11, %rd112, %rd6;
	ld.global.f32 	%f241, [%rd11];
	sub.f32 	%f242, %f282, %f241;
	add.f32 	%f101, %f94, %f242;
	add.s64 	%rd113, %rd1, %rd99;
	add.s64 	%rd114, %rd113, %rd6;
	add.s64 	%rd12, %rd114, %rd6;
	st.global.f32 	[%rd12], %f282;
	add.s64 	%rd115, %rd9, %rd6;
	ld.global.nc.f32 	%f285, [%rd115];
	add.f32 	%f243, %f95, %f285;
	mul.f32 	%f244, %f89, %f58;
	fma.rn.f32 	%f245, %f4, %f282, %f244;
	fma.rn.f32 	%f284, %f5, %f243, %f245;
	mul.f32 	%f246, %f284, %f1;
	sub.f32 	%f247, %f246, %f101;
	mul.f32 	%f104, %f57, %f247;
	mul.f32 	%f248, %f104, %f104;
	mul.f32 	%f249, %f98, 0f3F75C28F;
	fma.rn.f32 	%f292, %f248, 0f3D23D70A, %f249;
	setp.leu.f32 	%p41, %f292, 0f00000000;
	mov.f32 	%f305, 0f00000000;
	@%p41 bra 	$L__BB1_54;
	sqrt.rn.f32 	%f250, %f292;
	rcp.rn.f32 	%f251, %f250;
	mul.f32 	%f305, %f104, %f251;
$L__BB1_54:
	ld.param.u32 	%r134, [trendflex_many_series_one_param_f32_param_2];
	add.s64 	%rd116, %rd10, %rd6;
	st.global.f32 	[%rd116], %f305;
	add.s64 	%rd117, %rd11, %rd6;
	ld.global.f32 	%f252, [%rd117];
	sub.f32 	%f253, %f284, %f252;
	add.f32 	%f283, %f101, %f253;
	add.s64 	%rd118, %rd12, %rd6;
	st.global.f32 	[%rd118], %f284;
	add.s32 	%r152, %r152, 4;
	shl.b32 	%r118, %r134, 2;
	add.s32 	%r154, %r154, %r118;
	add.s32 	%r153, %r153, %r118;
	setp.lt.s32 	%p42, %r152, %r68;
	@%p42 bra 	$L__BB1_46;
$L__BB1_55:
	ret;

}
.func  (.param .align 16 .b8 func_retval0[16]) __internal_trig_reduction_slowpathd(
	.param .b64 __internal_trig_reduction_slowpathd_param_0
)
{
	.local .align 8 .b8 	__local_depot2[40];
	.reg .b64 	%SP;
	.reg .b64 	%SPL;
	.reg .pred 	%p<10>;
	.reg .b32 	%r<47>;
	.reg .b64 	%rd<74>;
	.reg .b64 	%fd<5>;

	mov.u64 	%SPL, __local_depot2;
	ld.param.f64 	%fd4, [__internal_trig_reduction_slowpathd_param_0];
	add.u64 	%rd1, %SPL, 0;
	{
	.reg .b32 %temp; 
	mov.b64 	{%temp, %r1}, %fd4;
	}
	shr.u32 	%r2, %r1, 20;
	and.b32  	%r3, %r2, 2047;
	setp.eq.s32 	%p1, %r3, 2047;
	mov.b32 	%r46, 0;
	@%p1 bra 	$L__BB2_9;
	add.s32 	%r20, %r3, -1024;
	mov.b64 	%rd20, %fd4;
	shl.b64 	%rd2, %rd20, 11;
	shr.u32 	%r4, %r20, 6;
	sub.s32 	%r45, 15, %r4;
	sub.s32 	%r21, 19, %r4;
	setp.lt.u32 	%p2, %r20, 128;
	selp.b32 	%r6, 18, %r21, %p2;
	setp.ge.s32 	%p3, %r45, %r6;
	mov.b64 	%rd70, 0;
	@%p3 bra 	$L__BB2_4;
	add.s32 	%r23, %r6, %r4;
	neg.s32 	%r43, %r23;
	or.b64  	%rd3, %rd2, -9223372036854775808;
	mov.b64 	%rd70, 0;
	mov.b32 	%r42, 0;
	mov.u64 	%rd25, __cudart_i2opi_d;
	mov.u32 	%r44, %r45;
$L__BB2_3:
	.pragma "nounroll";
	mul.wide.s32 	%rd22, %r42, 8;
	add.s64 	%rd23, %rd1, %rd22;
	mul.wide.s32 	%rd24, %r44, 8;
	add.s64 	%rd26, %rd25, %rd24;
	ld.global.nc.u64 	%rd27, [%rd26];
	{
	.reg .u32 %r0, %r1, %r2, %r3, %alo, %ahi, %blo, %bhi, %clo, %chi;
	mov.b64 	{%alo,%ahi}, %rd27;
	mov.b64 	{%blo,%bhi}, %rd3;
	mov.b64 	{%clo,%chi}, %rd70;
	mad.lo.cc.u32 	%r0, %alo, %blo, %clo;
	madc.hi.cc.u32 	%r1, %alo, %blo, %chi;
	madc.hi.u32 	%r2, %alo, %bhi, 0;
	mad.lo.cc.u32 	%r1, %alo, %bhi, %r1;
	madc.hi.cc.u32 	%r2, %ahi, %blo, %r2;
	madc.hi.u32 	%r3, %ahi, %bhi, 0;
	mad.lo.cc.u32 	%r1, %ahi, %blo, %r1;
	madc.lo.cc.u32 	%r2, %ahi, %bhi, %r2;
	addc.u32 	%r3, %r3, 0;
	mov.b64 	%rd28, {%r0,%r1};
	mov.b64 	%rd70, {%r2,%r3};
	}
	st.local.u64 	[%rd23], %rd28;
	add.s32 	%r44, %r44, 1;
	add.s32 	%r43, %r43, 1;
	add.s32 	%r42, %r42, 1;
	setp.ne.s32 	%p4, %r43, -15;
	mov.u32 	%r45, %r6;
	@%p4 bra 	$L__BB2_3;
$L__BB2_4:
	cvt.s64.s32 	%rd29, %r45;
	cvt.u64.u32 	%rd30, %r4;
	add.s64 	%rd31, %rd30, %rd29;
	shl.b64 	%rd32, %rd31, 3;
	add.s64 	%rd33, %rd1, %rd32;
	st.local.u64 	[%rd33+-120], %rd70;
	and.b32  	%r15, %r2, 63;
	ld.local.u64 	%rd72, [%rd1+16];
	ld.local.u64 	%rd71, [%rd1+24];
	setp.eq.s32 	%p5, %r15, 0;
	@%p5 bra 	$L__BB2_6;
	shl.b64 	%rd34, %rd71, %r15;
	shr.u64 	%rd35, %rd72, 1;
	xor.b32  	%r24, %r15, 63;
	shr.u64 	%rd36, %rd35, %r24;
	or.b64  	%rd71, %rd34, %rd36;
	ld.local.u64 	%rd37, [%rd1+8];
	shl.b64 	%rd38, %rd72, %r15;
	shr.u64 	%rd39, %rd37, 1;
	shr.u64 	%rd40, %rd39, %r24;
	or.b64  	%rd72, %rd38, %rd40;
$L__BB2_6:
	and.b32  	%r25, %r1, -2147483648;
	shr.u64 	%rd41, %rd71, 62;
	cvt.u32.u64 	%r26, %rd41;
	mov.b64 	{%r27, %r28}, %rd71;
	mov.b64 	{%r29, %r30}, %rd72;
	shf.l.wrap.b32 	%r31, %r30, %r27, 2;
	shf.l.wrap.b32 	%r32, %r27, %r28, 2;
	mov.b64 	%rd42, {%r31, %r32};
	shl.b64 	%rd43, %rd72, 2;
	shr.u64 	%rd44, %rd42, 63;
	cvt.u32.u64 	%r33, %rd44;
	add.s32 	%r34, %r33, %r26;
	setp.eq.s32 	%p6, %r25, 0;
	neg.s32 	%r35, %r34;
	selp.b32 	%r46, %r34, %r35, %p6;
	setp.gt.s64 	%p7, %rd42, -1;
	mov.b64 	%rd45, 0;
	{
	.reg .u32 %r0, %r1, %r2, %r3, %a0, %a1, %a2, %a3, %b0, %b1, %b2, %b3;
	mov.b64 	{%a0,%a1}, %rd45;
	mov.b64 	{%a2,%a3}, %rd45;
	mov.b64 	{%b0,%b1}, %rd43;
	mov.b64 	{%b2,%b3}, %rd42;
	sub.cc.u32 	%r0, %a0, %b0;
	subc.cc.u32 	%r1, %a1, %b1;
	subc.cc.u32 	%r2, %a2, %b2;
	subc.u32 	%r3, %a3, %b3;
	mov.b64 	%rd46, {%r0,%r1};
	mov.b64 	%rd47, {%r2,%r3};
	}
	xor.b32  	%r36, %r25, -2147483648;
	selp.b64 	%rd73, %rd42, %rd47, %p7;
	selp.b64 	%rd14, %rd43, %rd46, %p7;
	selp.b32 	%r17, %r25, %r36, %p7;
	clz.b64 	%r37, %rd73;
	cvt.u64.u32 	%rd15, %r37;
	setp.eq.s32 	%p8, %r37, 0;
	@%p8 bra 	$L__BB2_8;
	cvt.u32.u64 	%r38, %rd15;
	and.b32  	%r39, %r38, 63;
	shl.b64 	%rd48, %rd73, %r39;
	shr.u64 	%rd49, %rd14, 1;
	not.b32 	%r40, %r38;
	and.b32  	%r41, %r40, 63;
	shr.u64 	%rd50, %rd49, %r41;
	or.b64  	%rd73, %rd48, %rd50;
$L__BB2_8:
	mov.b64 	%rd51, -3958705157555305931;
	{
	.reg .u32 %r0, %r1, %r2, %r3, %alo, %ahi, %blo, %bhi;
	mov.b64 	{%alo,%ahi}, %rd73;
	mov.b64 	{%blo,%bhi}, %rd51;
	mul.lo.u32 	%r0, %alo, %blo;
	mul.hi.u32 	%r1, %alo, %blo;
	mad.lo.cc.u32 	%r1, %alo, %bhi, %r1;
	madc.hi.u32 	%r2, %alo, %bhi, 0;
	mad.lo.cc.u32 	%r1, %ahi, %blo, %r1;
	madc.hi.cc.u32 	%r2, %ahi, %blo, %r2;
	madc.hi.u32 	%r3, %ahi, %bhi, 0;
	mad.lo.cc.u32 	%r2, %ahi, %bhi, %r2;
	addc.u32 	%r3, %r3, 0;
	mov.b64 	%rd52, {%r0,%r1};
	mov.b64 	%rd53, {%r2,%r3};
	}
	setp.gt.s64 	%p9, %rd53, 0;
	{
	.reg .u32 %r0, %r1, %r2, %r3, %a0, %a1, %a2, %a3, %b0, %b1, %b2, %b3;
	mov.b64 	{%a0,%a1}, %rd52;
	mov.b64 	{%a2,%a3}, %rd53;
	mov.b64 	{%b0,%b1}, %rd52;
	mov.b64 	{%b2,%b3}, %rd53;
	add.cc.u32 	%r0, %a0, %b0;
	addc.cc.u32 	%r1, %a1, %b1;
	addc.cc.u32 	%r2, %a2, %b2;
	addc.u32 	%r3, %a3, %b3;
	mov.b64 	%rd54, {%r0,%r1};
	mov.b64 	%rd55, {%r2,%r3};
	}
	selp.b64 	%rd56, %rd55, %rd53, %p9;
	selp.s64 	%rd57, -1, 0, %p9;
	sub.s64 	%rd58, %rd57, %rd15;
	cvt.u64.u32 	%rd59, %r17;
	shl.b64 	%rd60, %rd59, 32;
	add.s64 	%rd61, %rd56, 1;
	shr.u64 	%rd62, %rd61, 10;
	add.s64 	%rd63, %rd62, 1;
	shr.u64 	%rd64, %rd63, 1;
	shl.b64 	%rd65, %rd58, 52;
	add.s64 	%rd66, %rd65, %rd64;
	add.s64 	%rd67, %rd66, 4602678819172646912;
	or.b64  	%rd68, %rd67, %rd60;
	mov.b64 	%fd4, %rd68;
$L__BB2_9:
	st.param.f64 	[func_retval0], %fd4;
	st.param.b32 	[func_retval0+8], %r46;
	ret;

}


// ===== COMPILED SASS (sm_100) =====

	.target	sm_100

	.elftype	@"ET_EXEC"


//--------------------- .note.nv.tkinfo           --------------------------
	.section	.note.nv.tkinfo,"",@"SHT_NOTE"
	.sectionflags	@"SHF_NOTE_NV_TKINFO"
	.tkinfo
        /*0018*/ 	.word	0x00000002
        /*0030*/ 	.string	""
        /*0030*/ 	.string	"ptxas"
        /*0030*/ 	.string	"Cuda compilation tools, release 13.0, V13.0.88"
        /*0030*/ 	.string	"Build cuda_13.0.r13.0/compiler.36424714_0"
        /*0030*/ 	.string	"-arch sm_100 -m 64 "



//--------------------- .note.nv.cuinfo           --------------------------
	.section	.note.nv.cuinfo,"",@"SHT_NOTE"
	.sectionflags	@"SHF_NOTE_NV_CUINFO"
        /*0018*/ 	.short	0x0002
        /*001a*/ 	.short	0x0064
        /*001c*/ 	.short	0x0082
	.zero		2


//--------------------- .nv.info                  --------------------------
	.section	.nv.info,"",@"SHT_CUDA_INFO"
	.align	4


	//----- nvinfo : EIATTR_REGCOUNT
	.align		4
        /*0000*/ 	.byte	0x04, 0x2f
        /*0002*/ 	.short	(.L_3 - .L_2)
	.align		4
.L_2:
        /*0004*/ 	.word	index@(trendflex_batch_f32)
        /*0008*/ 	.word	0x00000038


	//----- nvinfo : EIATTR_FRAME_SIZE
	.align		4
.L_3:
        /*000c*/ 	.byte	0x04, 0x11
        /*000e*/ 	.short	(.L_5 - .L_4)
	.align		4
.L_4:
        /*0010*/ 	.word	index@($trendflex_batch_f32$__internal_trig_reduction_slowpathd)
        /*0014*/ 	.word	0x00000028


	//----- nvinfo : EIATTR_FRAME_SIZE
	.align		4
.L_5:
        /*0018*/ 	.byte	0x04, 0x11
        /*001a*/ 	.short	(.L_7 - .L_6)
	.align		4
.L_6:
        /*001c*/ 	.word	index@($__internal_5_$__cuda_sm20_dsqrt_rn_f64_mediumpath_v1)
        /*0020*/ 	.word	0x00000028


	//----- nvinfo : EIATTR_FRAME_SIZE
	.align		4
.L_7:
        /*0024*/ 	.byte	0x04, 0x11
        /*0026*/ 	.short	(.L_9 - .L_8)
	.align		4
.L_8:
        /*0028*/ 	.word	index@($__internal_4_$__cuda_sm20_div_rn_f64_full)
        /*002c*/ 	.word	0x00000028


	//----- nvinfo : EIATTR_FRAME_SIZE
	.align		4
.L_9:
        /*0030*/ 	.byte	0x04, 0x11
        /*0032*/ 	.short	(.L_11 - .L_10)
	.align		4
.L_10:
        /*0034*/ 	.word	index@($__internal_3_$__cuda_sm20_dblrcp_rn_slowpath_v3)
        /*0038*/ 	.word	0x00000028


	//----- nvinfo : EIATTR_FRAME_SIZE
	.align		4
.L_11:
        /*003c*/ 	.byte	0x04, 0x11
        /*003e*/ 	.short	(.L_13 - .L_12)
	.align		4
.L_12:
        /*0040*/ 	.word	index@(trendflex_batch_f32)
        /*0044*/ 	.word	0x00000028


	//----- nvinfo : EIATTR_REGCOUNT
	.align		4
.L_13:
        /*0048*/ 	.byte	0x04, 0x2f
        /*004a*/ 	.short	(.L_15 - .L_14)
	.align		4
.L_14:
        /*004c*/ 	.word	index@(trendflex_many_series_one_param_f32)
        /*0050*/ 	.word	0x00000028


	//----- nvinfo : EIATTR_FRAME_SIZE
	.align		4
.L_15:
        /*0054*/ 	.byte	0x04, 0x11
        /*0056*/ 	.short	(.L_17 - .L_16)
	.align		4
.L_16:
        /*0058*/ 	.word	index@($trendflex_many_series_one_param_f32$__internal_trig_reduction_slowpathd)
        /*005c*/ 	.word	0x00000028


	//----- nvinfo : EIATTR_FRAME_SIZE
	.align		4
.L_17:
        /*0060*/ 	.byte	0x04, 0x11
        /*0062*/ 	.short	(.L_19 - .L_18)
	.align		4
.L_18:
        /*0064*/ 	.word	index@($__internal_2_$__cuda_sm20_sqrt_rn_f32_slowpath)
        /*0068*/ 	.word	0x00000028


	//----- nvinfo : EIATTR_FRAME_SIZE
	.align		4
.L_19:
        /*006c*/ 	.byte	0x04, 0x11
        /*006e*/ 	.short	(.L_21 - .L_20)
	.align		4
.L_20:
        /*0070*/ 	.word	index@($__internal_1_$__cuda_sm20_rcp_rn_f32_slowpath)
        /*0074*/ 	.word	0x00000028


	//----- nvinfo : EIATTR_FRAME_SIZE
	.align		4
.L_21:
        /*0078*/ 	.byte	0x04, 0x11
        /*007a*/ 	.short	(.L_23 - .L_22)
	.align		4
.L_22:
        /*007c*/ 	.word	index@($__internal_0_$__cuda_sm20_dblrcp_rn_slowpath_v3)
        /*0080*/ 	.word	0x00000028


	//----- nvinfo : EIATTR_FRAME_SIZE
	.align		4
.L_23:
        /*0084*/ 	.byte	0x04, 0x11
        /*0086*/ 	.short	(.L_25 - .L_24)
	.align		4
.L_24:
        /*0088*/ 	.word	index@(trendflex_many_series_one_param_f32)
        /*008c*/ 	.word	0x00000028


	//----- nvinfo : EIATTR_MIN_STACK_SIZE
	.align		4
.L_25:
        /*0090*/ 	.byte	0x04, 0x12
        /*0092*/ 	.short	(.L_27 - .L_26)
	.align		4
.L_26:
        /*0094*/ 	.word	index@(trendflex_many_series_one_param_f32)
        /*0098*/ 	.word	0x00000028


	//----- nvinfo : EIATTR_MIN_STACK_SIZE
	.align		4
.L_27:
        /*009c*/ 	.byte	0x04, 0x12
        /*009e*/ 	.short	(.L_29 - .L_28)
	.align		4
.L_28:
        /*00a0*/ 	.word	index@(trendflex_batch_f32)
        /*00a4*/ 	.word	0x00000028
.L_29:


//--------------------- .nv.compat                --------------------------
	.section	.nv.compat,"",@"SHT_CUDA_COMPAT_INFO"
	.align	4
        /*0000*/ 	.byte	0x02, 0x09, 0x00, 0x00, 0x02, 0x02, 0x01, 0x00, 0x02, 0x05, 0x05, 0x00, 0x03, 0x07, 0x01, 0x01
        /*0010*/ 	.byte	0x02, 0x03, 0x00, 0x00, 0x02, 0x06, 0x01, 0x00, 0x04, 0x0b, 0x08, 0x00, 0x01, 0x00, 0x00, 0x00
        /*0020*/ 	.byte	0x00, 0x00, 0x00, 0x00


//--------------------- .nv.info.trendflex_many_series_one_param_f32 --------------------------
	.section	.nv.info.trendflex_many_series_one_param_f32,"",@"SHT_CUDA_INFO"
	.sectionflags	@""
	.align	4


	//----- nvinfo : EIATTR_CUDA_API_VERSION
	.align		4
        /*0000*/ 	.byte	0x04, 0x37
        /*0002*/ 	.short	(.L_31 - .L_30)
.L_30:
        /*0004*/ 	.word	0x00000082


	//----- nvinfo : EIATTR_KPARAM_INFO
	.align		4
.L_31:
        /*0008*/ 	.byte	0x04, 0x17
        /*000a*/ 	.short	(.L_33 - .L_32)
.L_32:
        /*000c*/ 	.word	0x00000000
        /*0010*/ 	.short	0x0006
        /*0012*/ 	.short	0x0028
        /*0014*/ 	.byte	0x00, 0xf5, 0x21, 0x00


	//----- nvinfo : EIATTR_KPARAM_INFO
	.align		4
.L_33:
        /*0018*/ 	.byte	0x04, 0x17
        /*001a*/ 	.short	(.L_35 - .L_34)
.L_34:
        /*001c*/ 	.word	0x00000000
        /*0020*/ 	.short	0x0005
        /*0022*/ 	.short	0x0020
        /*0024*/ 	.byte	0x00, 0xf5, 0x21, 0x00


	//----- nvinfo : EIATTR_KPARAM_INFO
	.align		4
.L_35:
        /*0028*/ 	.byte	0x04, 0x17
        /*002a*/ 	.short	(.L_37 - .L_36)
.L_36:
        /*002c*/ 	.word	0x00000000
        /*0030*/ 	.short	0x0004
        /*0032*/ 	.short	0x0018
        /*0034*/ 	.byte	0x00, 0xf0, 0x11, 0x00


	//----- nvinfo : EIATTR_KPARAM_INFO
	.align		4
.L_37:
        /*0038*/ 	.byte	0x04, 0x17
        /*003a*/ 	.short	(.L_39 - .L_38)
.L_38:
        /*003c*/ 	.word	0x00000000
        /*0040*/ 	.short	0x0003
        /*0042*/ 	.short	0x0014
        /*0044*/ 	.byte	0x00, 0xf0, 0x11, 0x00


	//----- nvinfo : EIATTR_KPARAM_INFO
	.align		4
.L_39:
        /*0048*/ 	.byte	0x04, 0x17
        /*004a*/ 	.short	(.L_41 - .L_40)
.L_40:
        /*004c*/ 	.word	0x00000000
        /*0050*/ 	.short	0x0002
        /*0052*/ 	.short	0x0010
        /*0054*/ 	.byte	0x00, 0xf0, 0x11, 0x00


	//----- nvinfo : EIATTR_KPARAM_INFO
	.align		4
.L_41:
        /*0058*/ 	.byte	0x04, 0x17
        /*005a*/ 	.short	(.L_43 - .L_42)
.L_42:
        /*005c*/ 	.word	0x00000000
        /*0060*/ 	.short	0x0001
        /*0062*/ 	.short	0x0008
        /*0064*/ 	.byte	0x00, 0xf5, 0x21, 0x00


	//----- nvinfo : EIATTR_KPARAM_INFO
	.align		4
.L_43:
        /*0068*/ 	.byte	0x04, 0x17
        /*006a*/ 	.short	(.L_45 - .L_44)
.L_44:
        /*006c*/ 	.word	0x00000000
        /*0070*/ 	.short	0x0000
        /*0072*/ 	.short	0x0000
        /*0074*/ 	.byte	0x00, 0xf5, 0x21, 0x00


	//----- nvinfo : EIATTR_SPARSE_MMA_MASK
	.align		4
.L_45:
        /*0078*/ 	.byte	0x03, 0x50
        /*007a*/ 	.short	0x0000


	//----- nvinfo : EIATTR_MAXREG_COUNT
	.align		4
        /*007c*/ 	.byte	0x03, 0x1b
        /*007e*/ 	.short	0x00ff


	//----- nvinfo : EIATTR_MERCURY_ISA_VERSION
	.align		4
        /*0080*/ 	.byte	0x03, 0x5f
        /*0082*/ 	.short	0x0101


	//----- nvinfo : EIATTR_VRC_CTA_INIT_COUNT
	.align		4
        /*0084*/ 	.byte	0x02, 0x4a
	.zero		1
	.zero		1


	//----- nvinfo : EIATTR_EXIT_INSTR_OFFSETS
	.align		4
        /*0088*/ 	.byte	0x04, 0x1c
        /*008a*/ 	.short	(.L_47 - .L_46)


	//   ....[0]....
.L_46:
        /*008c*/ 	.word	0x00000080


	//   ....[1]....
        /*0090*/ 	.word	0x000000e0


	//   ....[2]....
        /*0094*/ 	.word	0x00000140


	//   ....[3]....
        /*0098*/ 	.word	0x00000170


	//   ....[4]....
        /*009c*/ 	.word	0x000001e0


	//   ....[5]....
        /*00a0*/ 	.word	0x00000fb0


	//   ....[6]....
        /*00a4*/ 	.word	0x00001050


	//   ....[7]....
        /*00a8*/ 	.word	0x000021d0


	//   ....[8]....
        /*00ac*/ 	.word	0x00003070


	//----- nvinfo : EIATTR_CRS_STACK_SIZE
	.align		4
.L_47:
        /*00b0*/ 	.byte	0x04, 0x1e
        /*00b2*/ 	.short	(.L_49 - .L_48)
.L_48:
        /*00b4*/ 	.word	0x00000000


	//----- nvinfo : EIATTR_CBANK_PARAM_SIZE
	.align		4
.L_49:
        /*00b8*/ 	.byte	0x03, 0x19
        /*00ba*/ 	.short	0x0030


	//----- nvinfo : EIATTR_PARAM_CBANK
	.align		4
        /*00bc*/ 	.byte	0x04, 0x0a
        /*00be*/ 	.short	(.L_51 - .L_50)
	.align		4
.L_50:
        /*00c0*/ 	.word	index@(.nv.constant0.trendflex_many_series_one_param_f32)
        /*00c4*/ 	.short	0x0380
        /*00c6*/ 	.short	0x0030


	//----- nvinfo : EIATTR_SW_WAR
	.align		4
.L_51:
        /*00c8*/ 	.byte	0x04, 0x36
        /*00ca*/ 	.short	(.L_53 - .L_52)
.L_52:
        /*00cc*/ 	.word	0x00000008
.L_53:


//--------------------- .nv.info.trendflex_batch_f32 --------------------------
	.section	.nv.info.trendflex_batch_f32,"",@"SHT_CUDA_INFO"
	.sectionflags	@""
	.align	4


	//----- nvinfo : EIATTR_CUDA_API_VERSION
	.align		4
        /*0000*/ 	.byte	0x04, 0x37
        /*0002*/ 	.short	(.L_55 - .L_54)
.L_54:
        /*0004*/ 	.word	0x00000082


	//----- nvinfo : EIATTR_KPARAM_INFO
	.align		4
.L_55:
        /*0008*/ 	.byte	0x04, 0x17
        /*000a*/ 	.short	(.L_57 - .L_56)
.L_56:
        /*000c*/ 	.word	0x00000000
        /*0010*/ 	.short	0x0006
        /*0012*/ 	.short	0x0020
        /*0014*/ 	.byte	0x00, 0xf5, 0x21, 0x00


	//----- nvinfo : EIATTR_KPARAM_INFO
	.align		4
.L_57:
        /*0018*/ 	.byte	0x04, 0x17
        /*001a*/ 	.short	(.L_59 - .L_58)
.L_58:
        /*001c*/ 	.word	0x00000000
        /*0020*/ 	.short	0x0005
        /*0022*/ 	.short	0x001c
        /*0024*/ 	.byte	0x00, 0xf0, 0x11, 0x00


	//----- nvinfo : EIATTR_KPARAM_INFO
	.align		4
.L_59:
        /*0028*/ 	.byte	0x04, 0x17
        /*002a*/ 	.short	(.L_61 - .L_60)
.L_60:
        /*002c*/ 	.word	0x00000000
        /*0030*/ 	.short	0x0004
        /*0032*/ 	.short	0x0018
        /*0034*/ 	.byte	0x00, 0xf0, 0x11, 0x00


	//----- nvinfo : EIATTR_KPARAM_INFO
	.align		4
.L_61:
        /*0038*/ 	.byte	0x04, 0x17
        /*003a*/ 	.short	(.L_63 - .L_62)
.L_62:
        /*003c*/ 	.word	0x00000000
        /*0040*/ 	.short	0x0003
        /*0042*/ 	.short	0x0014
        /*0044*/ 	.byte	0x00, 0xf0, 0x11, 0x00


	//----- nvinfo : EIATTR_KPARAM_INFO
	.align		4
.L_63:
        /*0048*/ 	.byte	0x04, 0x17
        /*004a*/ 	.short	(.L_65 - .L_64)
.L_64:
        /*004c*/ 	.word	0x00000000
        /*0050*/ 	.short	0x0002
        /*0052*/ 	.short	0x0010
        /*0054*/ 	.byte	0x00, 0xf0, 0x11, 0x00


	//----- nvinfo : EIATTR_KPARAM_INFO
	.align		4
.L_65:
        /*0058*/ 	.byte	0x04, 0x17
        /*005a*/ 	.short	(.L_67 - .L_66)
.L_66:
        /*005c*/ 	.word	0x00000000
        /*0060*/ 	.short	0x0001
        /*0062*/ 	.short	0x0008
        /*0064*/ 	.byte	0x00, 0xf5, 0x21, 0x00


	//----- nvinfo : EIATTR_KPARAM_INFO
	.align		4
.L_67:
        /*0068*/ 	.byte	0x04, 0x17
        /*006a*/ 	.short	(.L_69 - .L_68)
.L_68:
        /*006c*/ 	.word	0x00000000
        /*0070*/ 	.short	0x0000
        /*0072*/ 	.short	0x0000
        /*0074*/ 	.byte	0x00, 0xf5, 0x21, 0x00


	//----- nvinfo : EIATTR_SPARSE_MMA_MASK
	.align		4
.L_69:
        /*0078*/ 	.byte	0x03, 0x50
        /*007a*/ 	.short	0x0000


	//----- nvinfo : EIATTR_MAXREG_COUNT
	.align		4
        /*007c*/ 	.byte	0x03, 0x1b
        /*007e*/ 	.short	0x00ff


	//----- nvinfo : EIATTR_MERCURY_ISA_VERSION
	.align		4
        /*0080*/ 	.byte	0x03, 0x5f
        /*0082*/ 	.short	0x0101


	//----- nvinfo : EIATTR_VRC_CTA_INIT_COUNT
	.align		4
        /*0084*/ 	.byte	0x02, 0x4a
	.zero		1
	.zero		1


	//----- nvinfo : EIATTR_EXIT_INSTR_OFFSETS
	.align		4
        /*0088*/ 	.byte	0x04, 0x1c
        /*008a*/ 	.short	(.L_71 - .L_70)


	//   ....[0]....
.L_70:
        /*008c*/ 	.word	0x00000080


	//   ....[1]....
        /*0090*/ 	.word	0x00000130


	//   ....[2]....
        /*0094*/ 	.word	0x00000170


	//   ....[3]....
        /*0098*/ 	.word	0x000001a0


	//   ....[4]....
        /*009c*/ 	.word	0x00000210


	//   ....[5]....
        /*00a0*/ 	.word	0x00001130


	//   ....[6]....
        /*00a4*/ 	.word	0x000022e0


	//   ....[7]....
        /*00a8*/ 	.word	0x00003d60


	//----- nvinfo : EIATTR_CRS_STACK_SIZE
	.align		4
.L_71:
        /*00ac*/ 	.byte	0x04, 0x1e
        /*00ae*/ 	.short	(.L_73 - .L_72)
.L_72:
        /*00b0*/ 	.word	0x00000000


	//----- nvinfo : EIATTR_CBANK_PARAM_SIZE
	.align		4
.L_73:
        /*00b4*/ 	.byte	0x03, 0x19
        /*00b6*/ 	.short	0x0028


	//----- nvinfo : EIATTR_PARAM_CBANK
	.align		4
        /*00b8*/ 	.byte	0x04, 0x0a
        /*00ba*/ 	.short	(.L_75 - .L_74)
	.align		4
.L_74:
        /*00bc*/ 	.word	index@(.nv.constant0.trendflex_batch_f32)
        /*00c0*/ 	.short	0x0380
        /*00c2*/ 	.short	0x0028


	//----- nvinfo : EIATTR_SW_WAR
	.align		4
.L_75:
        /*00c4*/ 	.byte	0x04, 0x36
        /*00c6*/ 	.short	(.L_77 - .L_76)
.L_76:
        /*00c8*/ 	.word	0x00000008
.L_77:


//--------------------- .nv.callgraph             --------------------------
	.section	.nv.callgraph,"",@"SHT_CUDA_CALLGRAPH"
	.align	4
	.sectionentsize	8
	.align		4
        /*0000*/ 	.word	0x00000000
	.align		4
        /*0004*/ 	.word	0xffffffff
	.align		4
        /*0008*/ 	.word	0x00000000
	.align		4
        /*000c*/ 	.word	0xfffffffe
	.align		4
        /*0010*/ 	.word	0x00000000
	.align		4
        /*0014*/ 	.word	0xfffffffd
	.align		4
        /*0018*/ 	.word	0x00000000
	.align		4
        /*001c*/ 	.word	0xfffffffc


//--------------------- .nv.constant4             --------------------------
	.section	.nv.constant4,"a",@progbits
	.align	8
	.align		8
.nv.constant4:
        /*0000*/ 	.dword	__cudart_i2opi_d
	.align		8
        /*0008*/ 	.dword	__cudart_sin_cos_coeffs


//--------------------- .text.trendflex_many_series_one_param_f32 --------------------------
	.section	.text.trendflex_many_series_one_param_f32,"ax",@progbits
	.align	128
        .global         trendflex_many_series_one_param_f32
        .type           trendflex_many_series_one_param_f32,@function
        .size           trendflex_many_series_one_param_f32,(.L_x_161 - trendflex_many_series_one_param_f32)
        .other          trendflex_many_series_one_param_f32,@"STO_CUDA_ENTRY STV_DEFAULT"
trendflex_many_series_one_param_f32:
.text.trendflex_many_series_one_param_f32:
[----:B------:R-:W0:Y:S01]  /*0000*/  LDC R1, c[0x0][0x37c] ;  /* 0x0000df00ff017b82 */ /* 0x000e220000000800 */
[----:B------:R-:W1:Y:S07]  /*0010*/  S2R R0, SR_TID.X ;  /* 0x0000000000007919 */ /* 0x000e6e0000002100 */
[----:B------:R-:W1:Y:S01]  /*0020*/  S2UR UR4, SR_CTAID.X ;  /* 0x00000000000479c3 */ /* 0x000e620000002500 */
[----:B------:R-:W2:Y:S01]  /*0030*/  LDCU UR5, c[0x0][0x390] ;  /* 0x00007200ff0577ac */ /* 0x000ea20008000800 */
[----:B0-----:R-:W-:-:S06]  /*0040*/  IADD3 R1, PT, PT, R1, -0x28, RZ ;  /* 0xffffffd801017810 */ /* 0x001fcc0007ffe0ff */
[----:B------:R-:W1:Y:S02]  /*0050*/  LDC R5, c[0x0][0x360] ;  /* 0x0000d800ff057b82 */ /* 0x000e640000000800 */
[----:B-1----:R-:W-:-:S05]  /*0060*/  IMAD R5, R5, UR4, R0 ;  /* 0x0000000405057c24 */ /* 0x002fca000f8e0200 */
[----:B--2---:R-:W-:-:S13]  /*0070*/  ISETP.GE.AND P0, PT, R5, UR5, PT ;  /* 0x0000000505007c0c */ /* 0x004fda000bf06270 */
[----:B------:R-:W-:Y:S05]  /*0080*/  @P0 EXIT ;  /* 0x000000000000094d */ /* 0x000fea0003800000 */
[----:B------:R-:W0:Y:S01]  /*0090*/  LDC R15, c[0x0][0x398] ;  /* 0x0000e600ff0f7b82 */ /* 0x000e220000000800 */
[----:B------:R-:W0:Y:S02]  /*00a0*/  LDCU UR4, c[0x0][0x394] ;  /* 0x00007280ff0477ac */ /* 0x000e240008000800 */
[----:B0-----:R-:W-:-:S04]  /*00b0*/  VIMNMX R0, PT, PT, R15, UR4, PT ;  /* 0x000000040f007c48 */ /* 0x001fc8000bfe0100 */
[----:B------:R-:W-:-:S04]  /*00c0*/  ISETP.GE.AND P0, PT, R0, 0x1, PT ;  /* 0x000000010000780c */ /* 0x000fc80003f06270 */
[----:B------:R-:W-:-:S13]  /*00d0*/  ISETP.GE.OR P0, PT, R15, UR4, !P0 ;  /* 0x000000040f007c0c */ /* 0x000fda000c706670 */
[----:B------:R-:W-:Y:S05]  /*00e0*/  @P0 EXIT ;  /* 0x000000000000094d */ /* 0x000fea0003800000 */
[----:B------:R-:W0:Y:S01]  /*00f0*/  LDC.64 R20, c[0x0][0x388] ;  /* 0x0000e200ff147b82 */ /* 0x000e220000000a00 */
[----:B------:R-:W1:Y:S01]  /*0100*/  LDCU.64 UR8, c[0x0][0x358] ;  /* 0x00006b00ff0877ac */ /* 0x000e620008000a00 */
[----:B0-----:R-:W-:-:S06]  /*0110*/  IMAD.WIDE R20, R5, 0x4, R20 ;  /* 0x0000000405147825 */ /* 0x001fcc00078e0214 */
[----:B-1----:R-:W2:Y:S02]  /*0120*/  LDG.E.CONSTANT R20, desc[UR8][R20.64] ;  /* 0x0000000814147981 */ /* 0x002ea4000c1e9900 */
[----:B--2---:R-:W-:-:S13]  /*0130*/  ISETP.GE.U32.AND P0, PT, R20, UR4, PT ;  /* 0x0000000414007c0c */ /* 0x004fda000bf06070 */
[----:B------:R-:W-:Y:S05]  /*0140*/  @P0 EXIT ;  /* 0x000000000000094d */ /* 0x000fea0003800000 */
[----:B------:R-:W-:-:S04]  /*0150*/  IADD3 R12, PT, PT, -R20, UR4, RZ ;  /* 0x00000004140c7c10 */ /* 0x000fc8000fffe1ff */
[----:B------:R-:W-:-:S13]  /*0160*/  ISETP.GE.U32.AND P0, PT, R12, R15, PT ;  /* 0x0000000f0c00720c */ /* 0x000fda0003f06070 */
[----:B------:R-:W-:Y:S05]  /*0170*/  @!P0 EXIT ;  /* 0x000000000000894d */ /* 0x000fea0003800000 */
[----:B------:R-:W-:-:S05]  /*0180*/  I2FP.F32.U32 R15, R15 ;  /* 0x0000000f000f7245 */ /* 0x000fca0000201000 */
[----:B------:R-:W-:-:S04]  /*0190*/  FMUL R0, R15, 0.5 ;  /* 0x3f0000000f007820 */ /* 0x000fc80000400000 */
[----:B------:R-:W-:-:S06]  /*01a0*/  FADD.RZ R0, R0, 0.5 ;  /* 0x3f00000000007421 */ /* 0x000fcc000000c000 */
[----:B------:R-:W0:Y:S02]  /*01b0*/  F2I.TRUNC.NTZ R0, R0 ;  /* 0x0000000000007305 */ /* 0x000e24000020f100 */
[----:B0-----:R-:W-:-:S04]  /*01c0*/  VIMNMX R3, PT, PT, R0, 0x1, !PT ;  /* 0x0000000100037848 */ /* 0x001fc80007fe0100 */
[----:B------:R-:W-:-:S13]  /*01d0*/  ISETP.GE.U32.AND P0, PT, R12, R3, PT ;  /* 0x000000030c00720c */ /* 0x000fda0003f06070 */
[----:B------:R-:W-:Y:S05]  /*01e0*/  @!P0 EXIT ;  /* 0x000000000000894d */ /* 0x000fea0003800000 */
[----:B------:R-:W0:Y:S08]  /*01f0*/  I2F.F64.U32 R2, R3 ;  /* 0x0000000300027312 */ /* 0x000e300000201800 */
[----:B0-----:R-:W0:Y:S01]  /*0200*/  MUFU.RCP64H R7, R3 ;  /* 0x0000000300077308 */ /* 0x001e220000001800 */
[----:B------:R-:W-:-:S04]  /*0210*/  IADD3 R6, PT, PT, R3, 0x300402, RZ ;  /* 0x0030040203067810 */ /* 0x000fc80007ffe0ff */
[----:B------:R-:W-:Y:S02]  /*0220*/  FSETP.GEU.AND P0, PT, |R6|, 5.8789094863358348022e-39, PT ;  /* 0x004004020600780b */ /* 0x000fe40003f0e200 */
[----:B0-----:R-:W-:-:S08]  /*0230*/  DFMA R8, -R2, R6, 1 ;  /* 0x3ff000000208742b */ /* 0x001fd00000000106 */
[----:B------:R-:W-:-:S08]  /*0240*/  DFMA R8, R8, R8, R8 ;  /* 0x000000080808722b */ /* 0x000fd00000000008 */
[----:B------:R-:W-:-:S08]  /*0250*/  DFMA R8, R6, R8, R6 ;  /* 0x000000080608722b */ /* 0x000fd00000000006 */
[----:B------:R-:W-:-:S08]  /*0260*/  DFMA R10, -R2, R8, 1 ;  /* 0x3ff00000020a742b */ /* 0x000fd00000000108 */
[----:B------:R-:W-:Y:S01]  /*0270*/  DFMA R24, R8, R10, R8 ;  /* 0x0000000a0818722b */ /* 0x000fe20000000008 */
[----:B------:R-:W-:Y:S10]  /*0280*/  @P0 BRA `(.L_x_0) ;  /* 0x0000000000100947 */ /* 0x000ff40003800000 */
[----:B------:R-:W-:-:S04]  /*0290*/  LOP3.LUT R0, R3, 0x7fffffff, RZ, 0xc0, !PT ;  /* 0x7fffffff03007812 */ /* 0x000fc800078ec0ff */
[----:B------:R-:W-:Y:S02]  /*02a0*/  IADD3 R8, PT, PT, R0, -0x100000, RZ ;  /* 0xfff0000000087810 */ /* 0x000fe40007ffe0ff */
[----:B------:R-:W-:-:S07]  /*02b0*/  MOV R0, 0x2d0 ;  /* 0x000002d000007802 */ /* 0x000fce0000000f00 */
[----:B------:R-:W-:Y:S05]  /*02c0*/  CALL.REL.NOINC `($__internal_0_$__cuda_sm20_dblrcp_rn_slowpath_v3) ;  /* 0x0000002c006c7944 */ /* 0x000fea0003c00000 */
.L_x_0:
[----:B------:R-:W-:Y:S01]  /*02d0*/  UMOV UR4, 0x1add62e4 ;  /* 0x1add62e400047882 */ /* 0x000fe20000000000 */
[----:B------:R-:W-:Y:S01]  /*02e0*/  UMOV UR5, 0x4011c583 ;  /* 0x4011c58300057882 */ /* 0x000fe20000000000 */
[----:B------:R-:W-:Y:S01]  /*02f0*/  MOV R2, 0x652b82fe ;  /* 0x652b82fe00027802 */ /* 0x000fe20000000f00 */
[----:B------:R-:W-:Y:S01]  /*0300*/  DMUL R24, R24, UR4 ;  /* 0x0000000418187c28 */ /* 0x000fe20008000000 */
[----:B------:R-:W-:Y:S01]  /*0310*/  IMAD.MOV.U32 R3, RZ, RZ, 0x3ff71547 ;  /* 0x3ff71547ff037424 */ /* 0x000fe200078e00ff */
[----:B------:R-:W-:Y:S01]  /*0320*/  UMOV UR4, 0xfefa39ef ;  /* 0xfefa39ef00047882 */ /* 0x000fe20000000000 */
[----:B------:R-:W-:-:S05]  /*0330*/  UMOV UR5, 0x3fe62e42 ;  /* 0x3fe62e4200057882 */ /* 0x000fca0000000000 */
[C---:B------:R-:W-:Y:S02]  /*0340*/  DFMA R2, R24.reuse, -R2, 6.75539944105574400000e+15 ;  /* 0x433800001802742b */ /* 0x040fe40000000802 */
[----:B------:R-:W-:Y:S02]  /*0350*/  DADD R10, -RZ, -R24 ;  /* 0x00000000ff0a7229 */ /* 0x000fe40000000918 */
[----:B------:R-:W-:-:S04]  /*0360*/  DSETP.NEU.AND P2, PT, R24, +INF , PT ;  /* 0x7ff000001800742a */ /* 0x000fc80003f4d000 */
[----:B------:R-:W-:-:S04]  /*0370*/  DADD R6, R2, -6.75539944105574400000e+15 ;  /* 0xc338000002067429 */ /* 0x000fc80000000000 */
[----:B------:R-:W-:-:S04]  /*0380*/  FSETP.GEU.AND P0, PT, |R11|, 4.1917929649353027344, PT ;  /* 0x4086232b0b00780b */ /* 0x000fc80003f0e200 */
[----:B------:R-:W-:Y:S01]  /*0390*/  DFMA R8, R6, -UR4, -R24 ;  /* 0x8000000406087c2b */ /* 0x000fe20008000818 */
[----:B------:R-:W-:Y:S01]  /*03a0*/  UMOV UR4, 0x3b39803f ;  /* 0x3b39803f00047882 */ /* 0x000fe20000000000 */
[----:B------:R-:W-:-:S06]  /*03b0*/  UMOV UR5, 0x3c7abc9e ;  /* 0x3c7abc9e00057882 */ /* 0x000fcc0000000000 */
[----:B------:R-:W-:Y:S01]  /*03c0*/  DFMA R6, R6, -UR4, R8 ;  /* 0x8000000406067c2b */ /* 0x000fe20008000008 */
[----:B------:R-:W-:Y:S01]  /*03d0*/  UMOV UR4, 0x69ce2bdf ;  /* 0x69ce2bdf00047882 */ /* 0x000fe20000000000 */
[----:B------:R-:W-:Y:S01]  /*03e0*/  MOV R8, 0xfca213ea ;  /* 0xfca213ea00087802 */ /* 0x000fe20000000f00 */
[----:B------:R-:W-:Y:S01]  /*03f0*/  UMOV UR5, 0x3e5ade15 ;  /* 0x3e5ade1500057882 */ /* 0x000fe20000000000 */
[----:B------:R-:W-:-:S06]  /*0400*/  MOV R9, 0x3e928af3 ;  /* 0x3e928af300097802 */ /* 0x000fcc0000000f00 */
[----:B------:R-:W-:Y:S01]  /*0410*/  DFMA R8, R6, UR4, R8 ;  /* 0x0000000406087c2b */ /* 0x000fe20008000008 */
[----:B------:R-:W-:Y:S01]  /*0420*/  UMOV UR4, 0x62401315 ;  /* 0x6240131500047882 */ /* 0x000fe20000000000 */
[----:B------:R-:W-:-:S06]  /*0430*/  UMOV UR5, 0x3ec71dee ;  /* 0x3ec71dee00057882 */ /* 0x000fcc0000000000 */
[----:B------:R-:W-:Y:S01]  /*0440*/  DFMA R8, R6, R8, UR4 ;  /* 0x0000000406087e2b */ /* 0x000fe20008000008 */
        /* <DEDUP_REMOVED lines=20> */
[----:B------:R-:W-:-:S08]  /*0590*/  DFMA R8, R6, R8, UR4 ;  /* 0x0000000406087e2b */ /* 0x000fd00008000008 */
[----:B------:R-:W-:-:S08]  /*05a0*/  DFMA R8, R6, R8, 1 ;  /* 0x3ff000000608742b */ /* 0x000fd00000000008 */
[----:B------:R-:W-:Y:S02]  /*05b0*/  DFMA R8, R6, R8, 1 ;  /* 0x3ff000000608742b */ /* 0x000fe40000000008 */
[----:B------:R-:W-:-:S08]  /*05c0*/  @!P2 DMUL R6, RZ, +INF ;  /* 0x7ff00000ff06a828 */ /* 0x000fd00000000000 */
[----:B------:R-:W-:Y:S02]  /*05d0*/  LEA R23, R2, R9, 0x14 ;  /* 0x0000000902177211 */ /* 0x000fe400078ea0ff */
[----:B------:R-:W-:Y:S01]  /*05e0*/  MOV R22, R8 ;  /* 0x0000000800167202 */ /* 0x000fe20000000f00 */
[----:B------:R-:W-:Y:S06]  /*05f0*/  @!P0 BRA `(.L_x_1) ;  /* 0x0000000000388947 */ /* 0x000fec0003800000 */
[----:B------:R-:W-:Y:S01]  /*0600*/  FSETP.GEU.AND P1, PT, |R11|, 4.2275390625, PT ;  /* 0x408748000b00780b */ /* 0x000fe20003f2e200 */
[C---:B------:R-:W-:Y:S02]  /*0610*/  DADD R16, -R24.reuse, +INF ;  /* 0x7ff0000018107429 */ /* 0x040fe40000000100 */
[----:B------:R-:W-:-:S08]  /*0620*/  DSETP.GT.AND P0, PT, R24, RZ, PT ;  /* 0x000000ff1800722a */ /* 0x000fd00003f04000 */
[----:B------:R-:W-:Y:S02]  /*0630*/  FSEL R22, R16, RZ, !P0 ;  /* 0x000000ff10167208 */ /* 0x000fe40004000000 */
[----:B------:R-:W-:Y:S01]  /*0640*/  FSEL R23, R17, RZ, !P0 ;  /* 0x000000ff11177208 */ /* 0x000fe20004000000 */
[----:B------:R-:W-:Y:S06]  /*0650*/  @P1 BRA `(.L_x_1) ;  /* 0x0000000000201947 */ /* 0x000fec0003800000 */
[----:B------:R-:W-:Y:S02]  /*0660*/  LEA.HI R0, R2, R2, RZ, 0x1 ;  /* 0x0000000202007211 */ /* 0x000fe400078f08ff */
[----:B------:R-:W-:Y:S02]  /*0670*/  MOV R22, R8 ;  /* 0x0000000800167202 */ /* 0x000fe40000000f00 */
[----:B------:R-:W-:-:S05]  /*0680*/  SHF.R.S32.HI R23, RZ, 0x1, R0 ;  /* 0x00000001ff177819 */ /* 0x000fca0000011400 */
[----:B------:R-:W-:Y:S01]  /*0690*/  IMAD.IADD R2, R2, 0x1, -R23 ;  /* 0x0000000102027824 */ /* 0x000fe200078e0a17 */
[----:B------:R-:W-:-:S04]  /*06a0*/  LEA R23, R23, R9, 0x14 ;  /* 0x0000000917177211 */ /* 0x000fc800078ea0ff */
[----:B------:R-:W-:Y:S02]  /*06b0*/  LEA R3, R2, 0x3ff00000, 0x14 ;  /* 0x3ff0000002037811 */ /* 0x000fe400078ea0ff */
[----:B------:R-:W-:-:S06]  /*06c0*/  MOV R2, RZ ;  /* 0x000000ff00027202 */ /* 0x000fcc0000000f00 */
[----:B------:R-:W-:-:S11]  /*06d0*/  DMUL R22, R22, R2 ;  /* 0x0000000216167228 */ /* 0x000fd60000000000 */
.L_x_1:
[----:B------:R-:W-:Y:S01]  /*06e0*/  @!P2 MOV R0, 0x1 ;  /* 0x000000010000a802 */ /* 0x000fe20000000f00 */
[----:B------:R-:W-:Y:S06]  /*06f0*/  @!P2 BRA `(.L_x_2) ;  /* 0x00000000004ca947 */ /* 0x000fec0003800000 */
[----:B------:R-:W-:Y:S01]  /*0700*/  UMOV UR4, 0x6dc9c883 ;  /* 0x6dc9c88300047882 */ /* 0x000fe20000000000 */
[----:B------:R-:W-:Y:S01]  /*0710*/  UMOV UR5, 0x3fe45f30 ;  /* 0x3fe45f3000057882 */ /* 0x000fe20000000000 */
[C---:B------:R-:W-:Y:S02]  /*0720*/  DSETP.GE.AND P0, PT, R24.reuse, 2.14748364800000000000e+09, PT ;  /* 0x41e000001800742a */ /* 0x040fe40003f06000 */
[----:B------:R-:W-:Y:S01]  /*0730*/  DMUL R2, R24, UR4 ;  /* 0x0000000418027c28 */ /* 0x000fe20008000000 */
[----:B------:R-:W-:Y:S01]  /*0740*/  UMOV UR4, 0x54442d18 ;  /* 0x54442d1800047882 */ /* 0x000fe20000000000 */
[----:B------:R-:W-:-:S04]  /*0750*/  UMOV UR5, 0x3ff921fb ;  /* 0x3ff921fb00057882 */ /* 0x000fc80000000000 */
[----:B------:R-:W0:Y:S08]  /*0760*/  F2I.F64 R0, R2 ;  /* 0x0000000200007311 */ /* 0x000e300000301100 */
[----:B0-----:R-:W0:Y:S02]  /*0770*/  I2F.F64 R6, R0 ;  /* 0x0000000000067312 */ /* 0x001e240000201c00 */
[----:B0-----:R-:W-:Y:S01]  /*0780*/  DFMA R8, R6, -UR4, R24 ;  /* 0x8000000406087c2b */ /* 0x001fe20008000018 */
[----:B------:R-:W-:Y:S01]  /*0790*/  UMOV UR4, 0x33145c00 ;  /* 0x33145c0000047882 */ /* 0x000fe20000000000 */
[----:B------:R-:W-:-:S06]  /*07a0*/  UMOV UR5, 0x3c91a626 ;  /* 0x3c91a62600057882 */ /* 0x000fcc0000000000 */
[----:B------:R-:W-:Y:S01]  /*07b0*/  DFMA R8, R6, -UR4, R8 ;  /* 0x8000000406087c2b */ /* 0x000fe20008000008 */
[----:B------:R-:W-:Y:S01]  /*07c0*/  UMOV UR4, 0x252049c0 ;  /* 0x252049c000047882 */ /* 0x000fe20000000000 */
[----:B------:R-:W-:-:S06]  /*07d0*/  UMOV UR5, 0x397b839a ;  /* 0x397b839a00057882 */ /* 0x000fcc0000000000 */
[----:B------:R-:W-:Y:S01]  /*07e0*/  DFMA R6, R6, -UR4, R8 ;  /* 0x8000000406067c2b */ /* 0x000fe20008000008 */
[----:B------:R-:W-:Y:S10]  /*07f0*/  @!P0 BRA `(.L_x_3) ;  /* 0x0000000000088947 */ /* 0x000ff40003800000 */
[----:B------:R-:W-:-:S07]  /*0800*/  MOV R10, 0x820 ;  /* 0x00000820000a7802 */ /* 0x000fce0000000f00 */
[----:B------:R-:W-:Y:S05]  /*0810*/  CALL.REL.NOINC `($trendflex_many_series_one_param_f32$__internal_trig_reduction_slowpathd) ;  /* 0x0000002c00e47944 */ /* 0x000fea0003c00000 */
.L_x_3:
[----:B------:R-:W-:-:S07]  /*0820*/  VIADD R0, R0, 0x1 ;  /* 0x0000000100007836 */ /* 0x000fce0000000000 */
.L_x_2:
[----:B------:R-:W0:Y:S01]  /*0830*/  LDCU.64 UR4, c[0x4][0x8] ;  /* 0x01000100ff0477ac */ /* 0x000e220008000a00 */
[----:B------:R-:W-:Y:S02]  /*0840*/  SHF.L.U32 R2, R0, 0x6, RZ ;  /* 0x0000000600027819 */ /* 0x000fe400000006ff */
[----:B------:R-:W-:Y:S01]  /*0850*/  MOV R30, 0x20fd8164 ;  /* 0x20fd8164001e7802 */ /* 0x000fe20000000f00 */
[----:B------:R-:W1:Y:S01]  /*0860*/  LDCU UR7, c[0x0][0x398] ;  /* 0x00007300ff0777ac */ /* 0x000e620008000800 */
[----:B------:R-:W-:-:S04]  /*0870*/  LOP3.LUT R2, R2, 0x40, RZ, 0xc0, !PT ;  /* 0x0000004002027812 */ /* 0x000fc800078ec0ff */
[----:B0-----:R-:W-:Y:S01]  /*0880*/  IADD3 R28, P0, PT, R2, UR4, RZ ;  /* 0x00000004021c7c10 */ /* 0x001fe2000ff1e0ff */
[----:B------:R-:W0:Y:S03]  /*0890*/  LDCU UR4, c[0x0][0x394] ;  /* 0x00007280ff0477ac */ /* 0x000e260008000800 */
[----:B------:R-:W-:-:S05]  /*08a0*/  IADD3.X R29, PT, PT, RZ, UR5, RZ, P0, !PT ;  /* 0x00000005ff1d7c10 */ /* 0x000fca00087fe4ff */
[----:B------:R-:W2:Y:S04]  /*08b0*/  LDG.E.128.CONSTANT R8, desc[UR8][R28.64] ;  /* 0x000000081c087981 */ /* 0x000ea8000c1e9d00 */
[----:B------:R-:W3:Y:S04]  /*08c0*/  LDG.E.128.CONSTANT R16, desc[UR8][R28.64+0x10] ;  /* 0x000010081c107981 */ /* 0x000ee8000c1e9d00 */
[----:B------:R-:W4:Y:S01]  /*08d0*/  LDG.E.128.CONSTANT R24, desc[UR8][R28.64+0x20] ;  /* 0x000020081c187981 */ /* 0x000f22000c1e9d00 */
[----:B------:R-:W-:Y:S01]  /*08e0*/  LOP3.LUT R2, R0, 0x1, RZ, 0xc0, !PT ;  /* 0x0000000100027812 */ /* 0x000fe200078ec0ff */
[----:B------:R-:W-:Y:S01]  /*08f0*/  BSSY.RECONVERGENT B0, `(.L_x_4) ;  /* 0x000003e000007945 */ /* 0x000fe20003800200 */
[----:B------:R-:W-:-:S02]  /*0900*/  MOV R4, 0x3da8ff83 ;  /* 0x3da8ff8300047802 */ /* 0x000fc40000000f00 */
[----:B------:R-:W-:Y:S01]  /*0910*/  ISETP.NE.U32.AND P0, PT, R2, 0x1, PT ;  /* 0x000000010200780c */ /* 0x000fe20003f05070 */
[----:B------:R-:W-:-:S03]  /*0920*/  DMUL R2, R6, R6 ;  /* 0x0000000606027228 */ /* 0x000fc60000000000 */
[----:B------:R-:W-:Y:S02]  /*0930*/  FSEL R30, R30, -8.06006814911005101289e+34, !P0 ;  /* 0xf9785eba1e1e7808 */ /* 0x000fe40004000000 */
[----:B------:R-:W-:Y:S02]  /*0940*/  FSEL R31, -R4, 0.11223486810922622681, !P0 ;  /* 0x3de5db65041f7808 */ /* 0x000fe40004000100 */
[----:B------:R-:W-:-:S04]  /*0950*/  MOV R4, RZ ;  /* 0x000000ff00047202 */ /* 0x000fc80000000f00 */
[----:B--2---:R-:W-:-:S08]  /*0960*/  DFMA R8, R2, R30, R8 ;  /* 0x0000001e0208722b */ /* 0x004fd00000000008 */
[----:B------:R-:W-:Y:S01]  /*0970*/  DFMA R8, R2, R8, R10 ;  /* 0x000000080208722b */ /* 0x000fe2000000000a */
[----:B-1----:R-:W-:-:S07]  /*0980*/  VIADD R10, R20, UR7 ;  /* 0x00000007140a7c36 */ /* 0x002fce0008000000 */
[----:B---3--:R-:W-:-:S08]  /*0990*/  DFMA R8, R2, R8, R16 ;  /* 0x000000080208722b */ /* 0x008fd00000000010 */
[----:B------:R-:W-:-:S08]  /*09a0*/  DFMA R8, R2, R8, R18 ;  /* 0x000000080208722b */ /* 0x000fd00000000012 */
[----:B----4-:R-:W-:-:S08]  /*09b0*/  DFMA R8, R2, R8, R24 ;  /* 0x000000080208722b */ /* 0x010fd00000000018 */
[----:B------:R-:W-:-:S08]  /*09c0*/  DFMA R8, R2, R8, R26 ;  /* 0x000000080208722b */ /* 0x000fd0000000001a */
[----:B------:R-:W-:Y:S02]  /*09d0*/  DFMA R6, R8, R6, R6 ;  /* 0x000000060806722b */ /* 0x000fe40000000006 */
[----:B------:R-:W-:-:S10]  /*09e0*/  DFMA R2, R2, R8, 1 ;  /* 0x3ff000000202742b */ /* 0x000fd40000000008 */
[----:B------:R-:W-:Y:S02]  /*09f0*/  FSEL R8, R2, R6, !P0 ;  /* 0x0000000602087208 */ /* 0x000fe40004000000 */
[----:B------:R-:W-:Y:S01]  /*0a00*/  FSEL R9, R3, R7, !P0 ;  /* 0x0000000703097208 */ /* 0x000fe20004000000 */
[C---:B------:R-:W-:Y:S01]  /*0a10*/  DADD R6, R22.reuse, R22 ;  /* 0x0000000016067229 */ /* 0x040fe20000000016 */
[----:B------:R-:W-:Y:S01]  /*0a20*/  LOP3.LUT P0, RZ, R0, 0x2, RZ, 0xc0, !PT ;  /* 0x0000000200ff7812 */ /* 0x000fe2000780c0ff */
[----:B------:R-:W-:Y:S01]  /*0a30*/  DMUL R22, R22, R22 ;  /* 0x0000001616167228 */ /* 0x000fe20000000000 */
[----:B0-----:R-:W-:Y:S02]  /*0a40*/  VIMNMX.U32 R0, PT, PT, R10, UR4, PT ;  /* 0x000000040a007c48 */ /* 0x001fe4000bfe0000 */
[----:B------:R-:W-:-:S03]  /*0a50*/  DADD R2, RZ, -R8 ;  /* 0x00000000ff027229 */ /* 0x000fc60000000808 */
[----:B------:R0:W1:Y:S07]  /*0a60*/  F2F.F32.F64 R13, R22 ;  /* 0x00000016000d7310 */ /* 0x00006e0000301000 */
[----:B------:R-:W-:Y:S02]  /*0a70*/  FSEL R2, R8, R2, !P0 ;  /* 0x0000000208027208 */ /* 0x000fe40004000000 */
[----:B------:R-:W-:Y:S02]  /*0a80*/  FSEL R3, R9, R3, !P0 ;  /* 0x0000000309037208 */ /* 0x000fe40004000000 */
[----:B------:R-:W-:-:S02]  /*0a90*/  ISETP.GE.U32.AND P0, PT, R0, 0x8, PT ;  /* 0x000000080000780c */ /* 0x000fc40003f06070 */
[----:B------:R-:W-:Y:S02]  /*0aa0*/  LOP3.LUT R8, R0, 0x7, RZ, 0xc0, !PT ;  /* 0x0000000700087812 */ /* 0x000fe400078ec0ff */
[----:B------:R-:W-:Y:S02]  /*0ab0*/  DMUL R6, R6, R2 ;  /* 0x0000000206067228 */ /* 0x000fe40000000000 */
[----:B------:R-:W-:Y:S01]  /*0ac0*/  DADD R2, R22, 1 ;  /* 0x3ff0000016027429 */ /* 0x000fe20000000000 */
[----:B------:R-:W-:-:S03]  /*0ad0*/  ISETP.NE.AND P1, PT, R8, RZ, PT ;  /* 0x000000ff0800720c */ /* 0x000fc60003f25270 */
[----:B------:R0:W2:Y:S04]  /*0ae0*/  F2F.F32.F64 R11, R6 ;  /* 0x00000006000b7310 */ /* 0x0000a80000301000 */
[----:B------:R-:W-:-:S08]  /*0af0*/  DADD R2, -R6, R2 ;  /* 0x0000000006027229 */ /* 0x000fd00000000102 */
[----:B------:R-:W-:-:S06]  /*0b00*/  DMUL R2, R2, 0.5 ;  /* 0x3fe0000002027828 */ /* 0x000fcc0000000000 */
[----:B------:R0:W3:Y:S01]  /*0b10*/  F2F.F32.F64 R9, R2 ;  /* 0x0000000200097310 */ /* 0x0000e20000301000 */
[----:B-12---:R-:W-:Y:S05]  /*0b20*/  @!P0 BRA `(.L_x_5) ;  /* 0x0000000000688947 */ /* 0x006fea0003800000 */
[----:B------:R-:W1:Y:S01]  /*0b30*/  LDC R35, c[0x0][0x390] ;  /* 0x0000e400ff237b82 */ /* 0x000e620000000800 */
[----:B------:R-:W-:Y:S02]  /*0b40*/  LOP3.LUT R4, R0, 0x7ffffff8, RZ, 0xc0, !PT ;  /* 0x7ffffff800047812 */ /* 0x000fe400078ec0ff */
[----:B------:R-:W-:Y:S02]  /*0b50*/  MOV R21, R5 ;  /* 0x0000000500157202 */ /* 0x000fe40000000f00 */
[----:B------:R-:W-:-:S03]  /*0b60*/  IADD3 R14, PT, PT, -R4, RZ, RZ ;  /* 0x000000ff040e7210 */ /* 0x000fc60007ffe1ff */
[----:B0-----:R-:W0:Y:S04]  /*0b70*/  LDC.64 R2, c[0x0][0x3a8] ;  /* 0x0000ea00ff027b82 */ /* 0x001e280000000a00 */
.L_x_6:
[----:B0-2---:R-:W-:Y:S01]  /*0b80*/  IMAD.WIDE R28, R21, 0x4, R2 ;  /* 0x00000004151c7825 */ /* 0x005fe200078e0202 */
[----:B------:R-:W-:Y:S02]  /*0b90*/  MOV R33, 0x7fffffff ;  /* 0x7fffffff00217802 */ /* 0x000fe40000000f00 */
[C---:B-1----:R-:W-:Y:S01]  /*0ba0*/  LEA R21, R35.reuse, R21, 0x3 ;  /* 0x0000001523157211 */ /* 0x042fe200078e18ff */
[----:B------:R-:W-:Y:S02]  /*0bb0*/  VIADD R14, R14, 0x8 ;  /* 0x000000080e0e7836 */ /* 0x000fe40000000000 */
[C---:B------:R-:W-:Y:S01]  /*0bc0*/  IMAD.WIDE R24, R35.reuse, 0x4, R28 ;  /* 0x0000000423187825 */ /* 0x040fe200078e021c */
[----:B------:R2:W-:Y:S02]  /*0bd0*/  STG.E desc[UR8][R28.64], R33 ;  /* 0x000000211c007986 */ /* 0x0005e4000c101908 */
[----:B------:R-:W-:Y:S02]  /*0be0*/  ISETP.NE.AND P0, PT, R14, RZ, PT ;  /* 0x000000ff0e00720c */ /* 0x000fe40003f05270 */
[----:B------:R2:W-:Y:S01]  /*0bf0*/  STG.E desc[UR8][R24.64], R33 ;  /* 0x0000002118007986 */ /* 0x0005e2000c101908 */
[----:B------:R-:W-:-:S05]  /*0c00*/  IMAD.WIDE R18, R35, 0x4, R24 ;  /* 0x0000000423127825 */ /* 0x000fca00078e0218 */
        /* <DEDUP_REMOVED lines=11> */
[----:B------:R-:W-:Y:S05]  /*0cc0*/  @P0 BRA `(.L_x_6) ;  /* 0xfffffffc00ac0947 */ /* 0x000fea000383ffff */
.L_x_5:
[----:B------:R-:W-:Y:S05]  /*0cd0*/  BSYNC.RECONVERGENT B0 ;  /* 0x0000000000007941 */ /* 0x000fea0003800200 */
.L_x_4:
[----:B------:R-:W-:Y:S04]  /*0ce0*/  BSSY.RECONVERGENT B0, `(.L_x_7) ;  /* 0x000002b000007945 */ /* 0x000fe80003800200 */
[----:B------:R-:W-:Y:S05]  /*0cf0*/  @!P1 BRA `(.L_x_8) ;  /* 0x0000000000a49947 */ /* 0x000fea0003800000 */
[----:B------:R-:W-:Y:S01]  /*0d00*/  ISETP.GE.U32.AND P0, PT, R8, 0x4, PT ;  /* 0x000000040800780c */ /* 0x000fe20003f06070 */
[----:B------:R-:W-:Y:S01]  /*0d10*/  BSSY.RECONVERGENT B1, `(.L_x_9) ;  /* 0x0000011000017945 */ /* 0x000fe20003800200 */
[----:B------:R-:W-:-:S04]  /*0d20*/  LOP3.LUT R14, R0, 0x3, RZ, 0xc0, !PT ;  /* 0x00000003000e7812 */ /* 0x000fc800078ec0ff */
[----:B------:R-:W-:-:S07]  /*0d30*/  ISETP.NE.AND P1, PT, R14, RZ, PT ;  /* 0x000000ff0e00720c */ /* 0x000fce0003f25270 */
[----:B------:R-:W-:Y:S06]  /*0d40*/  @!P0 BRA `(.L_x_10) ;  /* 0x0000000000348947 */ /* 0x000fec0003800000 */
[----:B--2---:R-:W1:Y:S01]  /*0d50*/  LDC R19, c[0x0][0x390] ;  /* 0x0000e400ff137b82 */ /* 0x004e620000000800 */
[----:B------:R-:W-:-:S07]  /*0d60*/  MOV R21, 0x7fffffff ;  /* 0x7fffffff00157802 */ /* 0x000fce0000000f00 */
[----:B0-----:R-:W0:Y:S01]  /*0d70*/  LDC.64 R2, c[0x0][0x3a8] ;  /* 0x0000ea00ff027b82 */ /* 0x001e220000000a00 */
[C---:B-1----:R-:W-:Y:S01]  /*0d80*/  IMAD R7, R4.reuse, R19, R5 ;  /* 0x0000001304077224 */ /* 0x042fe200078e0205 */
[----:B------:R-:W-:-:S03]  /*0d90*/  IADD3 R4, PT, PT, R4, 0x4, RZ ;  /* 0x0000000404047810 */ /* 0x000fc60007ffe0ff */
[----:B0-----:R-:W-:-:S05]  /*0da0*/  IMAD.WIDE R2, R7, 0x4, R2 ;  /* 0x0000000407027825 */ /* 0x001fca00078e0202 */
[----:B------:R1:W-:Y:S01]  /*0db0*/  STG.E desc[UR8][R2.64], R21 ;  /* 0x0000001502007986 */ /* 0x0003e2000c101908 */
[----:B------:R-:W-:-:S05]  /*0dc0*/  IMAD.WIDE R6, R19, 0x4, R2 ;  /* 0x0000000413067825 */ /* 0x000fca00078e0202 */
[----:B------:R1:W-:Y:S01]  /*0dd0*/  STG.E desc[UR8][R6.64], R21 ;  /* 0x0000001506007986 */ /* 0x0003e2000c101908 */
[----:B------:R-:W-:-:S05]  /*0de0*/  IMAD.WIDE R16, R19, 0x4, R6 ;  /* 0x0000000413107825 */ /* 0x000fca00078e0206 */
[----:B------:R1:W-:Y:S01]  /*0df0*/  STG.E desc[UR8][R16.64], R21 ;  /* 0x0000001510007986 */ /* 0x0003e2000c101908 */
[----:B------:R-:W-:-:S05]  /*0e00*/  IMAD.WIDE R18, R19, 0x4, R16 ;  /* 0x0000000413127825 */ /* 0x000fca00078e0210 */
[----:B------:R1:W-:Y:S02]  /*0e10*/  STG.E desc[UR8][R18.64], R21 ;  /* 0x0000001512007986 */ /* 0x0003e4000c101908 */
.L_x_10:
[----:B------:R-:W-:Y:S05]  /*0e20*/  BSYNC.RECONVERGENT B1 ;  /* 0x0000000000017941 */ /* 0x000fea0003800200 */
.L_x_9:
[----:B------:R-:W-:Y:S05]  /*0e30*/  @!P1 BRA `(.L_x_8) ;  /* 0x0000000000549947 */ /* 0x000fea0003800000 */
[----:B------:R-:W-:Y:S01]  /*0e40*/  LOP3.LUT R0, R0, 0x1, RZ, 0xc0, !PT ;  /* 0x0000000100007812 */ /* 0x000fe200078ec0ff */
[----:B------:R-:W-:Y:S01]  /*0e50*/  BSSY.RECONVERGENT B1, `(.L_x_11) ;  /* 0x000000f000017945 */ /* 0x000fe20003800200 */
[----:B------:R-:W-:Y:S02]  /*0e60*/  ISETP.NE.AND P0, PT, R14, 0x1, PT ;  /* 0x000000010e00780c */ /* 0x000fe40003f05270 */
[----:B------:R-:W-:-:S13]  /*0e70*/  ISETP.NE.U32.AND P1, PT, R0, 0x1, PT ;  /* 0x000000010000780c */ /* 0x000fda0003f25070 */
[----:B------:R-:W4:Y:S08]  /*0e80*/  @!P1 LDC R0, c[0x0][0x390] ;  /* 0x0000e400ff009b82 */ /* 0x000f300000000800 */
[----:B01----:R-:W0:Y:S01]  /*0e90*/  @!P1 LDC.64 R2, c[0x0][0x3a8] ;  /* 0x0000ea00ff029b82 */ /* 0x003e220000000a00 */
[----:B------:R-:W-:Y:S05]  /*0ea0*/  @!P0 BRA `(.L_x_12) ;  /* 0x0000000000248947 */ /* 0x000fea0003800000 */
[----:B--2---:R-:W1:Y:S08]  /*0eb0*/  LDC R17, c[0x0][0x390] ;  /* 0x0000e400ff117b82 */ /* 0x004e700000000800 */
[----:B------:R-:W2:Y:S01]  /*0ec0*/  LDC.64 R6, c[0x0][0x3a8] ;  /* 0x0000ea00ff067b82 */ /* 0x000ea20000000a00 */
[C---:B-1----:R-:W-:Y:S02]  /*0ed0*/  IMAD R19, R4.reuse, R17, R5 ;  /* 0x0000001104137224 */ /* 0x042fe400078e0205 */
[----:B------:R-:W-:-:S02]  /*0ee0*/  VIADD R4, R4, 0x2 ;  /* 0x0000000204047836 */ /* 0x000fc40000000000 */
[----:B--2---:R-:W-:Y:S01]  /*0ef0*/  IMAD.WIDE R6, R19, 0x4, R6 ;  /* 0x0000000413067825 */ /* 0x004fe200078e0206 */
[----:B------:R-:W-:-:S03]  /*0f00*/  MOV R19, 0x7fffffff ;  /* 0x7fffffff00137802 */ /* 0x000fc60000000f00 */
[----:B------:R-:W-:Y:S02]  /*0f10*/  IMAD.WIDE R16, R17, 0x4, R6 ;  /* 0x0000000411107825 */ /* 0x000fe400078e0206 */
[----:B------:R1:W-:Y:S04]  /*0f20*/  STG.E desc[UR8][R6.64], R19 ;  /* 0x0000001306007986 */ /* 0x0003e8000c101908 */
[----:B------:R1:W-:Y:S02]  /*0f30*/  STG.E desc[UR8][R16.64], R19 ;  /* 0x0000001310007986 */ /* 0x0003e4000c101908 */
.L_x_12:
[----:B------:R-:W-:Y:S05]  /*0f40*/  BSYNC.RECONVERGENT B1 ;  /* 0x0000000000017941 */ /* 0x000fea0003800200 */
.L_x_11:
[----:B-12-4-:R-:W-:Y:S01]  /*0f50*/  @!P1 IMAD R7, R4, R0, R5 ;  /* 0x0000000004079224 */ /* 0x016fe200078e0205 */
[----:B------:R-:W-:-:S03]  /*0f60*/  @!P1 MOV R17, 0x7fffffff ;  /* 0x7fffffff00119802 */ /* 0x000fc60000000f00 */
[----:B0-----:R-:W-:-:S05]  /*0f70*/  @!P1 IMAD.WIDE R2, R7, 0x4, R2 ;  /* 0x0000000407029825 */ /* 0x001fca00078e0202 */
[----:B------:R4:W-:Y:S02]  /*0f80*/  @!P1 STG.E desc[UR8][R2.64], R17 ;  /* 0x0000001102009986 */ /* 0x0009e4000c101908 */
.L_x_8:
[----:B------:R-:W-:Y:S05]  /*0f90*/  BSYNC.RECONVERGENT B0 ;  /* 0x0000000000007941 */ /* 0x000fea0003800200 */
.L_x_7:
[----:B------:R-:W-:-:S13]  /*0fa0*/  ISETP.GE.AND P0, PT, R10, UR4, PT ;  /* 0x000000040a007c0c */ /* 0x000fda000bf06270 */
[----:B------:R-:W-:Y:S05]  /*0fb0*/  @P0 EXIT ;  /* 0x000000000000094d */ /* 0x000fea0003800000 */
[----:B------:R-:W5:Y:S08]  /*0fc0*/  LDC R0, c[0x0][0x390] ;  /* 0x0000e400ff007b82 */ /* 0x000f700000000800 */
[----:B01--4-:R-:W0:Y:S08]  /*0fd0*/  LDC.64 R2, c[0x0][0x380] ;  /* 0x0000e000ff027b82 */ /* 0x013e300000000a00 */
[----:B--2---:R-:W1:Y:S01]  /*0fe0*/  LDC.64 R6, c[0x0][0x3a0] ;  /* 0x0000e800ff067b82 */ /* 0x004e620000000a00 */
[----:B-----5:R-:W-:-:S04]  /*0ff0*/  IMAD R21, R20, R0, R5 ;  /* 0x0000000014157224 */ /* 0x020fc800078e0205 */
[----:B0-----:R-:W-:-:S05]  /*1000*/  IMAD.WIDE R16, R21, 0x4, R2 ;  /* 0x0000000415107825 */ /* 0x001fca00078e0202 */
[----:B------:R-:W2:Y:S01]  /*1010*/  LDG.E.CONSTANT R24, desc[UR8][R16.64] ;  /* 0x0000000810187981 */ /* 0x000ea2000c1e9900 */
[----:B------:R-:W-:Y:S01]  /*1020*/  ISETP.GE.U32.AND P0, PT, R12, 0x2, PT ;  /* 0x000000020c00780c */ /* 0x000fe20003f06070 */
[----:B-1----:R-:W-:-:S05]  /*1030*/  IMAD.WIDE R22, R21, 0x4, R6 ;  /* 0x0000000415167825 */ /* 0x002fca00078e0206 */
[----:B--2---:R0:W-:Y:S07]  /*1040*/  STG.E desc[UR8][R22.64], R24 ;  /* 0x0000001816007986 */ /* 0x0041ee000c101908 */
[----:B------:R-:W-:Y:S05]  /*1050*/  @!P0 EXIT ;  /* 0x000000000000894d */ /* 0x000fea0003800000 */
[----:B------:R-:W-:-:S06]  /*1060*/  IMAD.WIDE R18, R0, 0x4, R16 ;  /* 0x0000000400127825 */ /* 0x000fcc00078e0210 */
[----:B------:R-:W2:Y:S01]  /*1070*/  LDG.E.CONSTANT R18, desc[UR8][R18.64] ;  /* 0x0000000812127981 */ /* 0x000ea2000c1e9900 */
[----:B0-----:R-:W-:Y:S01]  /*1080*/  IMAD.WIDE R22, R0, 0x4, R22 ;  /* 0x0000000400167825 */ /* 0x001fe200078e0216 */
[----:B------:R-:W-:Y:S01]  /*1090*/  UISETP.GE.U32.AND UP0, UPT, UR7, 0x3, UPT ;  /* 0x000000030700788c */ /* 0x000fe2000bf06070 */
[----:B------:R-:W-:-:S03]  /*10a0*/  MOV R17, R21 ;  /* 0x0000001500117202 */ /* 0x000fc60000000f00 */
[----:B--2---:R0:W-:Y:S01]  /*10b0*/  STG.E desc[UR8][R22.64], R18 ;  /* 0x0000001216007986 */ /* 0x0041e2000c101908 */
[----:B------:R-:W-:Y:S01]  /*10c0*/  FADD R28, R24, R18 ;  /* 0x00000012181c7221 */ /* 0x000fe20000000000 */
[----:B------:R-:W-:-:S03]  /*10d0*/  MOV R4, R18 ;  /* 0x0000001200047202 */ /* 0x000fc60000000f00 */
[----:B------:R-:W-:Y:S05]  /*10e0*/  BRA.U !UP0, `(.L_x_13) ;  /* 0x0000000908c07547 */ /* 0x000fea000b800000 */
[----:B------:R-:W-:Y:S01]  /*10f0*/  UIADD3 UR4, UPT, UPT, UR7, -0x3, URZ ;  /* 0xfffffffd07047890 */ /* 0x000fe2000fffe0ff */
[----:B0-----:R-:W-:Y:S01]  /*1100*/  MOV R18, R4 ;  /* 0x0000000400127202 */ /* 0x001fe20000000f00 */
[----:B------:R-:W-:Y:S02]  /*1110*/  UIADD3 UR5, UPT, UPT, UR7, -0x2, URZ ;  /* 0xfffffffe07057890 */ /* 0x000fe4000fffe0ff */
[----:B------:R-:W-:-:S03]  /*1120*/  UISETP.GE.U32.AND UP0, UPT, UR4, 0x7, UPT ;  /* 0x000000070400788c */ /* 0x000fc6000bf06070 */
[----:B------:R-:W-:-:S06]  /*1130*/  UMOV UR4, 0x2 ;  /* 0x0000000200047882 */ /* 0x000fcc0000000000 */
[----:B------:R-:W-:Y:S05]  /*1140*/  BRA.U !UP0, `(.L_x_14) ;  /* 0x0000000508507547 */ /* 0x000fea000b800000 */
[----:B------:R-:W-:Y:S01]  /*1150*/  ULOP3.LUT UR4, UR5, 0xfffffff8, URZ, 0xc0, !UPT ;  /* 0xfffffff805047892 */ /* 0x000fe2000f8ec0ff */
[----:B------:R-:W-:Y:S01]  /*1160*/  VIADD R21, R20, 0x2 ;  /* 0x0000000214157836 */ /* 0x000fe20000000000 */
[----:B------:R-:W-:Y:S02]  /*1170*/  MOV R18, R4 ;  /* 0x0000000400127202 */ /* 0x000fe40000000f00 */
[----:B------:R-:W-:Y:S01]  /*1180*/  UIADD3 UR6, UPT, UPT, -UR4, URZ, URZ ;  /* 0x000000ff04067290 */ /* 0x000fe2000fffe1ff */
[----:B------:R-:W-:Y:S02]  /*1190*/  IMAD R21, R21, R0, R5 ;  /* 0x0000000015157224 */ /* 0x000fe400078e0205 */
[----:B------:R-:W-:-:S09]  /*11a0*/  UMOV UR4, URZ ;  /* 0x000000ff00047c82 */ /* 0x000fd20008000000 */
.L_x_15:
[----:B------:R-:W-:-:S05]  /*11b0*/  IMAD.WIDE R30, R21, 0x4, R2 ;  /* 0x00000004151e7825 */ /* 0x000fca00078e0202 */
[----:B------:R-:W2:Y:S01]  /*11c0*/  LDG.E.CONSTANT R12, desc[UR8][R30.64] ;  /* 0x000000081e0c7981 */ /* 0x000ea2000c1e9900 */
[----:B------:R-:W-:-:S05]  /*11d0*/  IMAD.WIDE R26, R0, 0x4, R30 ;  /* 0x00000004001a7825 */ /* 0x000fca00078e021e */
[----:B------:R-:W4:Y:S01]  /*11e0*/  LDG.E.CONSTANT R33, desc[UR8][R26.64] ;  /* 0x000000081a217981 */ /* 0x000f22000c1e9900 */
[----:B------:R-:W-:-:S05]  /*11f0*/  IMAD.WIDE R22, R0, 0x4, R26 ;  /* 0x0000000400167825 */ /* 0x000fca00078e021a */
[----:B------:R0:W5:Y:S01]  /*1200*/  LDG.E.CONSTANT R8, desc[UR8][R22.64] ;  /* 0x0000000816087981 */ /* 0x000162000c1e9900 */
[----:B------:R-:W-:Y:S01]  /*1210*/  FMUL R14, R13, -R24 ;  /* 0x800000180d0e7220 */ /* 0x000fe20000400000 */
[----:B------:R-:W-:-:S04]  /*1220*/  IMAD.WIDE R24, R0, 0x4, R22 ;  /* 0x0000000400187825 */ /* 0x000fc800078e0216 */
[-C--:B------:R-:W-:Y:S01]  /*1230*/  FFMA R14, R11, R4.reuse, R14 ;  /* 0x000000040b0e7223 */ /* 0x080fe2000000000e */
[----:B------:R1:W5:Y:S01]  /*1240*/  LDG.E.CONSTANT R29, desc[UR8][R24.64] ;  /* 0x00000008181d7981 */ /* 0x000362000c1e9900 */
[----:B------:R-:W-:Y:S01]  /*1250*/  FMUL R4, R13, -R4 ;  /* 0x800000040d047220 */ /* 0x000fe20000400000 */
[----:B--2---:R-:W-:Y:S01]  /*1260*/  FADD R32, R12, R18 ;  /* 0x000000120c207221 */ /* 0x004fe20000000000 */
[----:B------:R-:W-:-:S04]  /*1270*/  IMAD.WIDE R18, R0, 0x4, R24 ;  /* 0x0000000400127825 */ /* 0x000fc800078e0218 */
[----:B---3--:R-:W-:Y:S01]  /*1280*/  FFMA R32, R9, R32, R14 ;  /* 0x0000002009207223 */ /* 0x008fe2000000000e */
[----:B----4-:R-:W-:-:S03]  /*1290*/  FADD R16, R12, R33 ;  /* 0x000000210c107221 */ /* 0x010fc60000000000 */
[-C--:B------:R-:W-:Y:S02]  /*12a0*/  FFMA R12, R11, R32.reuse, R4 ;  /* 0x000000200b0c7223 */ /* 0x080fe40000000004 */
[----:B------:R2:W3:Y:S01]  /*12b0*/  LDG.E.CONSTANT R4, desc[UR8][R18.64] ;  /* 0x0000000812047981 */ /* 0x0004e2000c1e9900 */
[----:B------:R-:W-:Y:S01]  /*12c0*/  FMUL R14, R13, -R32 ;  /* 0x800000200d0e7220 */ /* 0x000fe20000400000 */
[----:B------:R-:W-:Y:S01]  /*12d0*/  FFMA R16, R9, R16, R12 ;  /* 0x0000001009107223 */ /* 0x000fe2000000000c */
[----:B------:R-:W-:-:S04]  /*12e0*/  IMAD.WIDE R30, R0, 0x4, R18 ;  /* 0x00000004001e7825 */ /* 0x000fc800078e0212 */
[----:B0-----:R-:W-:Y:S02]  /*12f0*/  FFMA R22, R11, R16, R14 ;  /* 0x000000100b167223 */ /* 0x001fe4000000000e */
[----:B------:R-:W4:Y:S01]  /*1300*/  LDG.E.CONSTANT R14, desc[UR8][R30.64] ;  /* 0x000000081e0e7981 */ /* 0x000f22000c1e9900 */
[----:B-1----:R-:W-:-:S04]  /*1310*/  IMAD.WIDE R24, R0, 0x4, R30 ;  /* 0x0000000400187825 */ /* 0x002fc800078e021e */
[----:B-----5:R-:W-:Y:S02]  /*1320*/  FADD R12, R33, R8 ;  /* 0x00000008210c7221 */ /* 0x020fe40000000000 */
[----:B------:R0:W5:Y:S01]  /*1330*/  LDG.E.CONSTANT R33, desc[UR8][R24.64] ;  /* 0x0000000818217981 */ /* 0x000162000c1e9900 */
[----:B--2---:R-:W-:-:S06]  /*1340*/  IMAD.WIDE R18, R0, 0x4, R24 ;  /* 0x0000000400127825 */ /* 0x004fcc00078e0218 */
[----:B------:R-:W2:Y:S01]  /*1350*/  LDG.E.CONSTANT R18, desc[UR8][R18.64] ;  /* 0x0000000812127981 */ /* 0x000ea2000c1e9900 */
[----:B------:R-:W-:Y:S01]  /*1360*/  FADD R35, R32, R28 ;  /* 0x0000001c20237221 */ /* 0x000fe20000000000 */
[----:B------:R-:W-:Y:S01]  /*1370*/  FFMA R12, R9, R12, R22 ;  /* 0x0000000c090c7223 */ /* 0x000fe20000000016 */
[----:B------:R-:W-:Y:S01]  /*1380*/  FMUL R28, R13, -R16 ;  /* 0x800000100d1c7220 */ /* 0x000fe20000400000 */
[----:B------:R-:W-:-:S04]  /*1390*/  IMAD.WIDE R22, R21, 0x4, R6 ;  /* 0x0000000415167825 */ /* 0x000fc800078e0206 */
[----:B------:R-:W-:Y:S01]  /*13a0*/  FADD R8, R8, R29 ;  /* 0x0000001d08087221 */ /* 0x000fe20000000000 */
[----:B------:R-:W-:Y:S01]  /*13b0*/  FFMA R28, R11, R12, R28 ;  /* 0x0000000c0b1c7223 */ /* 0x000fe2000000001c */
[----:B------:R1:W-:Y:S01]  /*13c0*/  STG.E desc[UR8][R22.64], R32 ;  /* 0x0000002016007986 */ /* 0x0003e2000c101908 */
[----:B------:R-:W-:-:S04]  /*13d0*/  IMAD.WIDE R26, R0, 0x4, R22 ;  /* 0x00000004001a7825 */ /* 0x000fc800078e0216 */
[----:B------:R-:W-:Y:S01]  /*13e0*/  FFMA R8, R9, R8, R28 ;  /* 0x0000000809087223 */ /* 0x000fe2000000001c */
[----:B-1----:R-:W-:-:S04]  /*13f0*/  FMUL R22, R13, -R12 ;  /* 0x8000000c0d167220 */ /* 0x002fc80000400000 */
[----:B0-----:R-:W-:Y:S01]  /*1400*/  FFMA R24, R11, R8, R22 ;  /* 0x000000080b187223 */ /* 0x001fe20000000016 */
[C---:B------:R-:W-:Y:S01]  /*1410*/  IMAD.WIDE R22, R0.reuse, 0x4, R26 ;  /* 0x0000000400167825 */ /* 0x040fe200078e021a */
[----:B------:R0:W-:Y:S03]  /*1420*/  STG.E desc[UR8][R26.64], R16 ;  /* 0x000000101a007986 */ /* 0x0001e6000c101908 */
[----:B------:R-:W-:Y:S01]  /*1430*/  FADD R35, R35, R16 ;  /* 0x0000001023237221 */ /* 0x000fe20000000000 */
[----:B0-----:R-:W-:Y:S01]  /*1440*/  IMAD.WIDE R26, R0, 0x4, R22 ;  /* 0x00000004001a7825 */ /* 0x001fe200078e0216 */
[----:B------:R0:W-:Y:S03]  /*1450*/  STG.E desc[UR8][R22.64], R12 ;  /* 0x0000000c16007986 */ /* 0x0001e6000c101908 */
[----:B------:R-:W-:Y:S01]  /*1460*/  FADD R35, R35, R12 ;  /* 0x0000000c23237221 */ /* 0x000fe20000000000 */
[----:B------:R1:W-:Y:S03]  /*1470*/  STG.E desc[UR8][R26.64], R8 ;  /* 0x000000081a007986 */ /* 0x0003e6000c101908 */
[----:B------:R-:W-:Y:S01]  /*1480*/  FADD R35, R35, R8 ;  /* 0x0000000823237221 */ /* 0x000fe20000000000 */
[----:B------:R-:W-:-:S04]  /*1490*/  UIADD3 UR6, UPT, UPT, UR6, 0x8, URZ ;  /* 0x0000000806067890 */ /* 0x000fc8000fffe0ff */
[----:B------:R-:W-:Y:S01]  /*14a0*/  UISETP.NE.AND UP0, UPT, UR6, URZ, UPT ;  /* 0x000000ff0600728c */ /* 0x000fe2000bf05270 */
[----:B------:R-:W-:Y:S01]  /*14b0*/  LEA R21, R0, R21, 0x3 ;  /* 0x0000001500157211 */ /* 0x000fe200078e18ff */
[----:B------:R-:W-:Y:S01]  /*14c0*/  UIADD3 UR4, UPT, UPT, UR4, 0x8, URZ ;  /* 0x0000000804047890 */ /* 0x000fe2000fffe0ff */
[----:B---3--:R-:W-:-:S04]  /*14d0*/  FADD R32, R29, R4 ;  /* 0x000000041d207221 */ /* 0x008fc80000000000 */
[----:B------:R-:W-:Y:S01]  /*14e0*/  FFMA R32, R9, R32, R24 ;  /* 0x0000002009207223 */ /* 0x000fe20000000018 */
[----:B------:R-:W-:Y:S01]  /*14f0*/  FMUL R24, R13, -R8 ;  /* 0x800000080d187220 */ /* 0x000fe20000400000 */
[----:B------:R-:W-:-:S04]  /*1500*/  IMAD.WIDE R28, R0, 0x4, R26 ;  /* 0x00000004001c7825 */ /* 0x000fc800078e021a */
[----:B----4-:R-:W-:Y:S01]  /*1510*/  FADD R16, R4, R14 ;  /* 0x0000000e04107221 */ /* 0x010fe20000000000 */
[-C--:B------:R-:W-:Y:S01]  /*1520*/  FFMA R24, R11, R32.reuse, R24 ;  /* 0x000000200b187223 */ /* 0x080fe20000000018 */
[----:B------:R-:W-:-:S03]  /*1530*/  FMUL R4, R13, -R32 ;  /* 0x800000200d047220 */ /* 0x000fc60000400000 */
[----:B------:R-:W-:Y:S01]  /*1540*/  FFMA R16, R9, R16, R24 ;  /* 0x0000001009107223 */ /* 0x000fe20000000018 */
[----:B-----5:R-:W-:Y:S01]  /*1550*/  FADD R14, R14, R33 ;  /* 0x000000210e0e7221 */ /* 0x020fe20000000000 */
[----:B------:R-:W-:-:S04]  /*1560*/  IMAD.WIDE R30, R0, 0x4, R28 ;  /* 0x00000004001e7825 */ /* 0x000fc800078e021c */
[-C--:B------:R-:W-:Y:S01]  /*1570*/  FFMA R4, R11, R16.reuse, R4 ;  /* 0x000000100b047223 */ /* 0x080fe20000000004 */
[----:B0-----:R-:W-:-:S03]  /*1580*/  FMUL R12, R13, -R16 ;  /* 0x800000100d0c7220 */ /* 0x001fc60000400000 */
[----:B------:R-:W-:Y:S01]  /*1590*/  FFMA R24, R9, R14, R4 ;  /* 0x0000000e09187223 */ /* 0x000fe20000000004 */
[----:B------:R-:W-:-:S04]  /*15a0*/  IMAD.WIDE R22, R0, 0x4, R30 ;  /* 0x0000000400167825 */ /* 0x000fc800078e021e */
[----:B--2---:R-:W-:Y:S01]  /*15b0*/  FADD R4, R33, R18 ;  /* 0x0000001221047221 */ /* 0x004fe20000000000 */
[----:B------:R-:W-:Y:S01]  /*15c0*/  FFMA R12, R11, R24, R12 ;  /* 0x000000180b0c7223 */ /* 0x000fe2000000000c */
[----:B------:R0:W-:Y:S01]  /*15d0*/  STG.E desc[UR8][R28.64], R32 ;  /* 0x000000201c007986 */ /* 0x0001e2000c101908 */
[----:B-1----:R-:W-:-:S04]  /*15e0*/  IMAD.WIDE R26, R0, 0x4, R22 ;  /* 0x00000004001a7825 */ /* 0x002fc800078e0216 */
[----:B------:R-:W-:Y:S01]  /*15f0*/  FFMA R4, R9, R4, R12 ;  /* 0x0000000409047223 */ /* 0x000fe2000000000c */
[----:B------:R1:W-:Y:S04]  /*1600*/  STG.E desc[UR8][R30.64], R16 ;  /* 0x000000101e007986 */ /* 0x0003e8000c101908 */
[----:B------:R1:W-:Y:S04]  /*1610*/  STG.E desc[UR8][R22.64], R24 ;  /* 0x0000001816007986 */ /* 0x0003e8000c101908 */
[----:B------:R1:W-:Y:S01]  /*1620*/  STG.E desc[UR8][R26.64], R4 ;  /* 0x000000041a007986 */ /* 0x0003e2000c101908 */
[----:B------:R-:W-:-:S04]  /*1630*/  FADD R35, R35, R32 ;  /* 0x0000002023237221 */ /* 0x000fc80000000000 */
[----:B------:R-:W-:-:S04]  /*1640*/  FADD R35, R35, R16 ;  /* 0x0000001023237221 */ /* 0x000fc80000000000 */
[----:B------:R-:W-:-:S04]  /*1650*/  FADD R35, R35, R24 ;  /* 0x0000001823237221 */ /* 0x000fc80000000000 */
[----:B0-----:R-:W-:Y:S01]  /*1660*/  FADD R28, R35, R4 ;  /* 0x00000004231c7221 */ /* 0x001fe20000000000 */
[----:B-1----:R-:W-:Y:S06]  /*1670*/  BRA.U UP0, `(.L_x_15) ;  /* 0xfffffff900cc7547 */ /* 0x002fec000b83ffff */
[----:B------:R-:W-:-:S12]  /*1680*/  UIADD3 UR4, UPT, UPT, UR4, 0x2, URZ ;  /* 0x0000000204047890 */ /* 0x000fd8000fffe0ff */
.L_x_14:
[----:B------:R-:W-:-:S09]  /*1690*/  ULOP3.LUT UP0, UR6, UR5, 0x7, URZ, 0xc0, !UPT ;  /* 0x0000000705067892 */ /* 0x000fd2000f80c0ff */
[----:B------:R-:W-:Y:S05]  /*16a0*/  BRA.U !UP0, `(.L_x_13) ;  /* 0x0000000508507547 */ /* 0x000fea000b800000 */
[----:B------:R-:W-:Y:S02]  /*16b0*/  UISETP.GE.U32.AND UP0, UPT, UR6, 0x4, UPT ;  /* 0x000000040600788c */ /* 0x000fe4000bf06070 */
[----:B------:R-:W-:-:S04]  /*16c0*/  ULOP3.LUT UR5, UR5, 0x3, URZ, 0xc0, !UPT ;  /* 0x0000000305057892 */ /* 0x000fc8000f8ec0ff */
[----:B------:R-:W-:-:S03]  /*16d0*/  UISETP.NE.AND UP1, UPT, UR5, URZ, UPT ;  /* 0x000000ff0500728c */ /* 0x000fc6000bf25270 */
[----:B------:R-:W-:Y:S08]  /*16e0*/  BRA.U !UP0, `(.L_x_16) ;  /* 0x00000001089c7547 */ /* 0x000ff0000b800000 */
[----:B------:R-:W-:-:S05]  /*16f0*/  IADD3 R8, PT, PT, R20, UR4, RZ ;  /* 0x0000000414087c10 */ /* 0x000fca000fffe0ff */
[----:B------:R-:W-:-:S04]  /*1700*/  IMAD R21, R8, R0, R5 ;  /* 0x0000000008157224 */ /* 0x000fc800078e0205 */
[----:B------:R-:W-:-:S05]  /*1710*/  IMAD.WIDE R32, R21, 0x4, R2 ;  /* 0x0000000415207825 */ /* 0x000fca00078e0202 */
[----:B------:R-:W2:Y:S01]  /*1720*/  LDG.E.CONSTANT R25, desc[UR8][R32.64] ;  /* 0x0000000820197981 */ /* 0x000ea2000c1e9900 */
[----:B------:R-:W-:-:S05]  /*1730*/  IMAD.WIDE R30, R0, 0x4, R32 ;  /* 0x00000004001e7825 */ /* 0x000fca00078e0220 */
[----:B------:R0:W4:Y:S01]  /*1740*/  LDG.E.CONSTANT R8, desc[UR8][R30.64] ;  /* 0x000000081e087981 */ /* 0x000122000c1e9900 */
[----:B------:R-:W-:-:S05]  /*1750*/  IMAD.WIDE R22, R0, 0x4, R30 ;  /* 0x0000000400167825 */ /* 0x000fca00078e021e */
[----:B------:R1:W5:Y:S01]  /*1760*/  LDG.E.CONSTANT R19, desc[UR8][R22.64] ;  /* 0x0000000816137981 */ /* 0x000362000c1e9900 */
[----:B------:R-:W-:-:S04]  /*1770*/  IMAD.WIDE R26, R0, 0x4, R22 ;  /* 0x00000004001a7825 */ /* 0x000fc800078e0216 */
[----:B------:R-:W-:-:S04]  /*1780*/  FMUL R14, R13, -R24 ;  /* 0x800000180d0e7220 */ /* 0x000fc80000400000 */
[----:B------:R-:W-:Y:S01]  /*1790*/  FFMA R14, R11, R4, R14 ;  /* 0x000000040b0e7223 */ /* 0x000fe2000000000e */
[----:B--2---:R-:W-:Y:S02]  /*17a0*/  FADD R12, R18, R25 ;  /* 0x00000019120c7221 */ /* 0x004fe40000000000 */
[----:B------:R2:W2:Y:S01]  /*17b0*/  LDG.E.CONSTANT R18, desc[UR8][R26.64] ;  /* 0x000000081a127981 */ /* 0x0004a2000c1e9900 */
[----:B0-----:R-:W-:-:S04]  /*17c0*/  IMAD.WIDE R30, R21, 0x4, R6 ;  /* 0x00000004151e7825 */ /* 0x001fc800078e0206 */
[----:B---3--:R-:W-:Y:S01]  /*17d0*/  FFMA R12, R9, R12, R14 ;  /* 0x0000000c090c7223 */ /* 0x008fe2000000000e */
[----:B------:R-:W-:Y:S01]  /*17e0*/  FMUL R14, R13, -R4 ;  /* 0x800000040d0e7220 */ /* 0x000fe20000400000 */
[----:B----4-:R-:W-:Y:S01]  /*17f0*/  FADD R4, R25, R8 ;  /* 0x0000000819047221 */ /* 0x010fe20000000000 */
[----:B------:R-:W-:Y:S01]  /*1800*/  UIADD3 UR4, UPT, UPT, UR4, 0x4, URZ ;  /* 0x0000000404047890 */ /* 0x000fe2000fffe0ff */
[----:B------:R-:W-:Y:S01]  /*1810*/  FADD R28, R28, R12 ;  /* 0x0000000c1c1c7221 */ /* 0x000fe20000000000 */
[----:B------:R-:W-:Y:S01]  /*1820*/  FFMA R14, R11, R12, R14 ;  /* 0x0000000c0b0e7223 */ /* 0x000fe2000000000e */
[----:B-1----:R-:W-:Y:S01]  /*1830*/  IMAD.WIDE R22, R0, 0x4, R30 ;  /* 0x0000000400167825 */ /* 0x002fe200078e021e */
[----:B------:R0:W-:Y:S03]  /*1840*/  STG.E desc[UR8][R30.64], R12 ;  /* 0x0000000c1e007986 */ /* 0x0001e6000c101908 */
[----:B-----5:R-:W-:Y:S01]  /*1850*/  FADD R8, R8, R19 ;  /* 0x0000001308087221 */ /* 0x020fe20000000000 */
[----:B------:R-:W-:Y:S01]  /*1860*/  FFMA R14, R9, R4, R14 ;  /* 0x00000004090e7223 */ /* 0x000fe2000000000e */
[----:B------:R-:W-:Y:S01]  /*1870*/  FMUL R4, R13, -R12 ;  /* 0x8000000c0d047220 */ /* 0x000fe20000400000 */
[----:B--2---:R-:W-:-:S04]  /*1880*/  IMAD.WIDE R26, R0, 0x4, R22 ;  /* 0x00000004001a7825 */ /* 0x004fc800078e0216 */
[----:B------:R-:W-:Y:S01]  /*1890*/  FFMA R4, R11, R14, R4 ;  /* 0x0000000e0b047223 */ /* 0x000fe20000000004 */
[----:B------:R0:W-:Y:S03]  /*18a0*/  STG.E desc[UR8][R22.64], R14 ;  /* 0x0000000e16007986 */ /* 0x0001e6000c101908 */
[----:B------:R-:W-:Y:S01]  /*18b0*/  FFMA R24, R9, R8, R4 ;  /* 0x0000000809187223 */ /* 0x000fe20000000004 */
[----:B------:R-:W-:Y:S01]  /*18c0*/  FMUL R8, R13, -R14 ;  /* 0x8000000e0d087220 */ /* 0x000fe20000400000 */
[----:B------:R-:W-:-:S04]  /*18d0*/  IMAD.WIDE R32, R0, 0x4, R26 ;  /* 0x0000000400207825 */ /* 0x000fc800078e021a */
[----:B------:R-:W-:Y:S01]  /*18e0*/  FFMA R8, R11, R24, R8 ;  /* 0x000000180b087223 */ /* 0x000fe20000000008 */
[----:B------:R0:W-:Y:S01]  /*18f0*/  STG.E desc[UR8][R26.64], R24 ;  /* 0x000000181a007986 */ /* 0x0001e2000c101908 */
[----:B------:R-:W-:Y:S01]  /*1900*/  FADD R4, R19, R18 ;  /* 0x0000001213047221 */ /* 0x000fe20000000000 */
[----:B------:R-:W-:-:S03]  /*1910*/  FADD R19, R28, R14 ;  /* 0x0000000e1c137221 */ /* 0x000fc60000000000 */
[----:B------:R-:W-:Y:S01]  /*1920*/  FFMA R4, R9, R4, R8 ;  /* 0x0000000409047223 */ /* 0x000fe20000000008 */
[----:B------:R-:W-:-:S04]  /*1930*/  FADD R19, R19, R24 ;  /* 0x0000001813137221 */ /* 0x000fc80000000000 */
[----:B------:R0:W-:Y:S01]  /*1940*/  STG.E desc[UR8][R32.64], R4 ;  /* 0x0000000420007986 */ /* 0x0001e2000c101908 */
[----:B------:R-:W-:-:S07]  /*1950*/  FADD R28, R19, R4 ;  /* 0x00000004131c7221 */ /* 0x000fce0000000000 */
.L_x_16:
[----:B------:R-:W-:Y:S05]  /*1960*/  BRA.U !UP1, `(.L_x_13) ;  /* 0x0000000109a07547 */ /* 0x000fea000b800000 */
[----:B------:R-:W-:Y:S02]  /*1970*/  UISETP.NE.AND UP0, UPT, UR5, 0x1, UPT ;  /* 0x000000010500788c */ /* 0x000fe4000bf05270 */
[----:B------:R-:W-:-:S04]  /*1980*/  ULOP3.LUT UR6, UR7, 0x1, URZ, 0xc0, !UPT ;  /* 0x0000000107067892 */ /* 0x000fc8000f8ec0ff */
[----:B------:R-:W-:-:S03]  /*1990*/  UISETP.NE.U32.AND UP1, UPT, UR6, 0x1, UPT ;  /* 0x000000010600788c */ /* 0x000fc6000bf25070 */
[----:B------:R-:W-:Y:S08]  /*19a0*/  BRA.U !UP0, `(.L_x_17) ;  /* 0x0000000108547547 */ /* 0x000ff0000b800000 */
[----:B------:R-:W-:-:S05]  /*19b0*/  IADD3 R8, PT, PT, R20, UR4, RZ ;  /* 0x0000000414087c10 */ /* 0x000fca000fffe0ff */
[----:B0-----:R-:W-:-:S04]  /*19c0*/  IMAD R27, R8, R0, R5 ;  /* 0x00000000081b7224 */ /* 0x001fc800078e0205 */
[----:B------:R-:W-:-:S05]  /*19d0*/  IMAD.WIDE R30, R27, 0x4, R2 ;  /* 0x000000041b1e7825 */ /* 0x000fca00078e0202 */
[----:B------:R-:W2:Y:S01]  /*19e0*/  LDG.E.CONSTANT R19, desc[UR8][R30.64] ;  /* 0x000000081e137981 */ /* 0x000ea2000c1e9900 */
[----:B------:R-:W-:-:S04]  /*19f0*/  IMAD.WIDE R22, R0, 0x4, R30 ;  /* 0x0000000400167825 */ /* 0x000fc800078e021e */
[----:B------:R-:W-:-:S04]  /*1a00*/  FMUL R12, R13, -R24 ;  /* 0x800000180d0c7220 */ /* 0x000fc80000400000 */
[-C--:B------:R-:W-:Y:S01]  /*1a10*/  FFMA R12, R11, R4.reuse, R12 ;  /* 0x000000040b0c7223 */ /* 0x080fe2000000000c */
[----:B--2---:R-:W-:Y:S02]  /*1a20*/  FADD R8, R18, R19 ;  /* 0x0000001312087221 */ /* 0x004fe40000000000 */
[----:B------:R-:W2:Y:S01]  /*1a30*/  LDG.E.CONSTANT R18, desc[UR8][R22.64] ;  /* 0x0000000816127981 */ /* 0x000ea2000c1e9900 */
[----:B------:R-:W-:Y:S01]  /*1a40*/  FMUL R4, R13, -R4 ;  /* 0x800000040d047220 */ /* 0x000fe20000400000 */
[----:B---3--:R-:W-:Y:S01]  /*1a50*/  FFMA R24, R9, R8, R12 ;  /* 0x0000000809187223 */ /* 0x008fe2000000000c */
[----:B------:R-:W-:Y:S01]  /*1a60*/  IMAD.WIDE R26, R27, 0x4, R6 ;  /* 0x000000041b1a7825 */ /* 0x000fe200078e0206 */
[----:B------:R-:W-:-:S03]  /*1a70*/  UIADD3 UR4, UPT, UPT, UR4, 0x2, URZ ;  /* 0x0000000204047890 */ /* 0x000fc6000fffe0ff */
[----:B------:R-:W-:Y:S01]  /*1a80*/  FFMA R8, R11, R24, R4 ;  /* 0x000000180b087223 */ /* 0x000fe20000000004 */
[----:B------:R1:W-:Y:S01]  /*1a90*/  STG.E desc[UR8][R26.64], R24 ;  /* 0x000000181a007986 */ /* 0x0003e2000c101908 */
[----:B------:R-:W-:-:S04]  /*1aa0*/  IMAD.WIDE R30, R0, 0x4, R26 ;  /* 0x00000004001e7825 */ /* 0x000fc800078e021a */
[----:B--2---:R-:W-:Y:S01]  /*1ab0*/  FADD R4, R19, R18 ;  /* 0x0000001213047221 */ /* 0x004fe20000000000 */
[----:B------:R-:W-:-:S03]  /*1ac0*/  FADD R19, R28, R24 ;  /* 0x000000181c137221 */ /* 0x000fc60000000000 */
[----:B------:R-:W-:-:S04]  /*1ad0*/  FFMA R4, R9, R4, R8 ;  /* 0x0000000409047223 */ /* 0x000fc80000000008 */
[----:B------:R-:W-:Y:S01]  /*1ae0*/  FADD R28, R19, R4 ;  /* 0x00000004131c7221 */ /* 0x000fe20000000000 */
[----:B------:R1:W-:Y:S06]  /*1af0*/  STG.E desc[UR8][R30.64], R4 ;  /* 0x000000041e007986 */ /* 0x0003ec000c101908 */
.L_x_17:
[----:B------:R-:W-:Y:S05]  /*1b00*/  BRA.U UP1, `(.L_x_13) ;  /* 0x0000000101387547 */ /* 0x000fea000b800000 */
[----:B------:R-:W-:-:S04]  /*1b10*/  VIADD R8, R20, UR4 ;  /* 0x0000000414087c36 */ /* 0x000fc80008000000 */
[----:B------:R-:W-:-:S04]  /*1b20*/  IMAD R19, R8, R0, R5 ;  /* 0x0000000008137224 */ /* 0x000fc800078e0205 */
[----:B------:R-:W-:-:S06]  /*1b30*/  IMAD.WIDE R2, R19, 0x4, R2 ;  /* 0x0000000413027825 */ /* 0x000fcc00078e0202 */
[----:B------:R-:W2:Y:S01]  /*1b40*/  LDG.E.CONSTANT R3, desc[UR8][R2.64] ;  /* 0x0000000802037981 */ /* 0x000ea2000c1e9900 */
[----:B------:R-:W-:Y:S01]  /*1b50*/  FMUL R0, R13, -R24 ;  /* 0x800000180d007220 */ /* 0x000fe20000400000 */
[----:B------:R-:W-:Y:S01]  /*1b60*/  IMAD.WIDE R6, R19, 0x4, R6 ;  /* 0x0000000413067825 */ /* 0x000fe200078e0206 */
[----:B01----:R-:W-:-:S03]  /*1b70*/  MOV R24, R4 ;  /* 0x0000000400187202 */ /* 0x003fc60000000f00 */
[----:B------:R-:W-:Y:S01]  /*1b80*/  FFMA R8, R11, R4, R0 ;  /* 0x000000040b087223 */ /* 0x000fe20000000000 */
[----:B--2---:R-:W-:Y:S01]  /*1b90*/  FADD R0, R18, R3 ;  /* 0x0000000312007221 */ /* 0x004fe20000000000 */
[----:B------:R-:W-:-:S03]  /*1ba0*/  MOV R18, R3 ;  /* 0x0000000300127202 */ /* 0x000fc60000000f00 */
[----:B---3--:R-:W-:-:S04]  /*1bb0*/  FFMA R19, R9, R0, R8 ;  /* 0x0000000009137223 */ /* 0x008fc80000000008 */
[----:B------:R-:W-:Y:S01]  /*1bc0*/  FADD R28, R28, R19 ;  /* 0x000000131c1c7221 */ /* 0x000fe20000000000 */
[----:B------:R2:W-:Y:S01]  /*1bd0*/  STG.E desc[UR8][R6.64], R19 ;  /* 0x0000001306007986 */ /* 0x0005e2000c101908 */
[----:B------:R-:W-:-:S07]  /*1be0*/  MOV R4, R19 ;  /* 0x0000001300047202 */ /* 0x000fce0000000f00 */
.L_x_13:
[----:B------:R-:W-:-:S04]  /*1bf0*/  IADD3 R0, PT, PT, R15, 0x1800000, RZ ;  /* 0x018000000f007810 */ /* 0x000fc80007ffe0ff */
[----:B------:R-:W-:-:S04]  /*1c00*/  LOP3.LUT R0, R0, 0x7f800000, RZ, 0xc0, !PT ;  /* 0x7f80000000007812 */ /* 0x000fc800078ec0ff */
[----:B------:R-:W-:-:S13]  /*1c10*/  ISETP.GT.U32.AND P0, PT, R0, 0x1ffffff, PT ;  /* 0x01ffffff0000780c */ /* 0x000fda0003f04070 */
[----:B------:R-:W-:Y:S05]  /*1c20*/  @P0 BRA `(.L_x_18) ;  /* 0x0000000000140947 */ /* 0x000fea0003800000 */
[----:B------:R-:W-:Y:S01]  /*1c30*/  IMAD.MOV.U32 R0, RZ, RZ, R15 ;  /* 0x000000ffff007224 */ /* 0x000fe200078e000f */
[----:B0-----:R-:W-:-:S07]  /*1c40*/  MOV R12, 0x1c60 ;  /* 0x00001c60000c7802 */ /* 0x001fce0000000f00 */
[----:B-123--:R-:W-:Y:S05]  /*1c50*/  CALL.REL.NOINC `($__internal_1_$__cuda_sm20_rcp_rn_f32_slowpath) ;  /* 0x0000001400a87944 */ /* 0x00efea0003c00000 */
[----:B------:R-:W-:Y:S01]  /*1c60*/  MOV R8, R27 ;  /* 0x0000001b00087202 */ /* 0x000fe20000000f00 */
[----:B------:R-:W-:Y:S06]  /*1c70*/  BRA `(.L_x_19) ;  /* 0x0000000000107947 */ /* 0x000fec0003800000 */
.L_x_18:
[----:B------:R-:W4:Y:S02]  /*1c80*/  MUFU.RCP R8, R15 ;  /* 0x0000000f00087308 */ /* 0x000f240000001000 */
[----:B----4-:R-:W-:-:S04]  /*1c90*/  FFMA R0, R15, R8, -1 ;  /* 0xbf8000000f007423 */ /* 0x010fc80000000008 */
[----:B------:R-:W-:-:S04]  /*1ca0*/  FADD.FTZ R3, -R0, -RZ ;  /* 0x800000ff00037221 */ /* 0x000fc80000010100 */
[----:B------:R-:W-:-:S07]  /*1cb0*/  FFMA R8, R8, R3, R8 ;  /* 0x0000000308087223 */ /* 0x000fce0000000008 */
.L_x_19:
[----:B------:R-:W4:Y:S01]  /*1cc0*/  LDCU UR4, c[0x0][0x394] ;  /* 0x00007280ff0477ac */ /* 0x000f220008000800 */
[----:B------:R-:W-:Y:S01]  /*1cd0*/  BSSY.RECONVERGENT B0, `(.L_x_20) ;  /* 0x000004b000007945 */ /* 0x000fe20003800200 */
[----:B------:R-:W-:Y:S01]  /*1ce0*/  HFMA2 R3, -RZ, RZ, 0, 0 ;  /* 0x00000000ff037431 */ /* 0x000fe200000001ff */
[----:B------:R-:W0:Y:S01]  /*1cf0*/  LDCU UR5, c[0x0][0x390] ;  /* 0x00007200ff0577ac */ /* 0x000e220008000800 */
[----:B----4-:R-:W-:-:S04]  /*1d00*/  IADD3 R0, PT, PT, -R10, UR4, RZ ;  /* 0x000000040a007c10 */ /* 0x010fc8000fffe1ff */
[----:B------:R-:W-:-:S13]  /*1d10*/  LOP3.LUT P0, R0, R0, 0x3, RZ, 0xc0, !PT ;  /* 0x0000000300007812 */ /* 0x000fda000780c0ff */
[----:B0-----:R-:W-:Y:S05]  /*1d20*/  @!P0 BRA `(.L_x_21) ;  /* 0x0000000400148947 */ /* 0x001fea0003800000 */
[----:B------:R-:W0:Y:S01]  /*1d30*/  LDC.64 R22, c[0x0][0x3a0] ;  /* 0x0000e800ff167b82 */ /* 0x000e220000000a00 */
[----:B------:R-:W4:Y:S01]  /*1d40*/  LDCU UR4, c[0x0][0x390] ;  /* 0x00007200ff0477ac */ /* 0x000f220008000800 */
[----:B--2---:R-:W-:Y:S02]  /*1d50*/  IADD3 R7, PT, PT, -R0, RZ, RZ ;  /* 0x000000ff00077210 */ /* 0x004fe40007ffe1ff */
[----:B------:R-:W-:-:S04]  /*1d60*/  MOV R3, RZ ;  /* 0x000000ff00037202 */ /* 0x000fc80000000f00 */
[----:B------:R-:W2:Y:S01]  /*1d70*/  LDC.64 R34, c[0x0][0x3a8] ;  /* 0x0000ea00ff227b82 */ /* 0x000ea20000000a00 */
[----:B----4-:R-:W-:-:S07]  /*1d80*/  IMAD R16, R10, UR4, R5 ;  /* 0x000000040a107c24 */ /* 0x010fce000f8e0205 */
.L_x_30:
[----:B-1----:R-:W1:Y:S02]  /*1d90*/  LDC.64 R26, c[0x0][0x380] ;  /* 0x0000e000ff1a7b82 */ /* 0x002e640000000a00 */
[----:B-1----:R-:W-:-:S06]  /*1da0*/  IMAD.WIDE R26, R16, 0x4, R26 ;  /* 0x00000004101a7825 */ /* 0x002fcc00078e021a */
[----:B------:R-:W4:Y:S01]  /*1db0*/  LDG.E.CONSTANT R27, desc[UR8][R26.64] ;  /* 0x000000081a1b7981 */ /* 0x000f22000c1e9900 */
[----:B------:R-:W-:Y:S01]  /*1dc0*/  FMUL R0, R13, -R24 ;  /* 0x800000180d007220 */ /* 0x000fe20000400000 */
[----:B------:R-:W-:Y:S01]  /*1dd0*/  BSSY.RECONVERGENT B1, `(.L_x_22) ;  /* 0x000002c000017945 */ /* 0x000fe20003800200 */
[-C--:B------:R-:W-:Y:S02]  /*1de0*/  MOV R24, R4.reuse ;  /* 0x0000000400187202 */ /* 0x080fe40000000f00 */
[----:B------:R-:W-:Y:S01]  /*1df0*/  FFMA R2, R11, R4, R0 ;  /* 0x000000040b027223 */ /* 0x000fe20000000000 */
[----:B----4-:R-:W-:Y:S01]  /*1e00*/  FADD R0, R27, R18 ;  /* 0x000000121b007221 */ /* 0x010fe20000000000 */
[----:B------:R-:W-:-:S03]  /*1e10*/  MOV R18, R27 ;  /* 0x0000001b00127202 */ /* 0x000fc60000000f00 */
[----:B---3--:R-:W-:Y:S01]  /*1e20*/  FFMA R0, R9, R0, R2 ;  /* 0x0000000009007223 */ /* 0x008fe20000000002 */
[----:B------:R-:W-:-:S03]  /*1e30*/  FMUL R2, R3, 0.95999997854232788086 ;  /* 0x3f75c28f03027820 */ /* 0x000fc60000400000 */
[-C--:B------:R-:W-:Y:S01]  /*1e40*/  FFMA R19, R15, R0.reuse, -R28 ;  /* 0x000000000f137223 */ /* 0x080fe2000000081c */
[----:B------:R-:W-:-:S03]  /*1e50*/  MOV R4, R0 ;  /* 0x0000000000047202 */ /* 0x000fc60000000f00 */
[----:B------:R-:W-:Y:S01]  /*1e60*/  FMUL R6, R19, R8 ;  /* 0x0000000813067220 */ /* 0x000fe20000400000 */
[----:B------:R-:W-:-:S03]  /*1e70*/  IMAD.MOV.U32 R19, RZ, RZ, RZ ;  /* 0x000000ffff137224 */ /* 0x000fc600078e00ff */
[----:B------:R-:W-:-:S04]  /*1e80*/  FMUL R3, R6, R6 ;  /* 0x0000000606037220 */ /* 0x000fc80000400000 */
[----:B------:R-:W-:-:S05]  /*1e90*/  FFMA R3, R3, 0.039999999105930328369, R2 ;  /* 0x3d23d70a03037823 */ /* 0x000fca0000000002 */
[----:B------:R-:W-:-:S13]  /*1ea0*/  FSETP.GT.AND P0, PT, R3, RZ, PT ;  /* 0x000000ff0300720b */ /* 0x000fda0003f04000 */
[----:B------:R-:W-:Y:S05]  /*1eb0*/  @!P0 BRA `(.L_x_23) ;  /* 0x0000000000748947 */ /* 0x000fea0003800000 */
[----:B------:R-:W-:Y:S01]  /*1ec0*/  IADD3 R0, PT, PT, R3, -0xd000000, RZ ;  /* 0xf300000003007810 */ /* 0x000fe20007ffe0ff */
[----:B------:R1:W3:Y:S01]  /*1ed0*/  MUFU.RSQ R2, R3 ;  /* 0x0000000300027308 */ /* 0x0002e20000001400 */
[----:B------:R-:W-:Y:S02]  /*1ee0*/  BSSY.RECONVERGENT B2, `(.L_x_24) ;  /* 0x000000c000027945 */ /* 0x000fe40003800200 */
[----:B------:R-:W-:-:S13]  /*1ef0*/  ISETP.GT.U32.AND P0, PT, R0, 0x727fffff, PT ;  /* 0x727fffff0000780c */ /* 0x000fda0003f04070 */
[----:B-1----:R-:W-:Y:S05]  /*1f00*/  @!P0 BRA `(.L_x_25) ;  /* 0x0000000000148947 */ /* 0x002fea0003800000 */
[----:B------:R-:W-:Y:S01]  /*1f10*/  IMAD.MOV.U32 R14, RZ, RZ, R3 ;  /* 0x000000ffff0e7224 */ /* 0x000fe200078e0003 */
[----:B------:R-:W-:-:S07]  /*1f20*/  MOV R0, 0x1f40 ;  /* 0x00001f4000007802 */ /* 0x000fce0000000f00 */
[----:B0-23--:R-:W-:Y:S05]  /*1f30*/  CALL.REL.NOINC `($__internal_2_$__cuda_sm20_sqrt_rn_f32_slowpath) ;  /* 0x0000001400c47944 */ /* 0x00dfea0003c00000 */
[----:B------:R-:W-:Y:S01]  /*1f40*/  MOV R0, R12 ;  /* 0x0000000c00007202 */ /* 0x000fe20000000f00 */
[----:B------:R-:W-:Y:S06]  /*1f50*/  BRA `(.L_x_26) ;  /* 0x0000000000107947 */ /* 0x000fec0003800000 */
.L_x_25:
[----:B---3--:R-:W-:Y:S01]  /*1f60*/  FMUL.FTZ R0, R3, R2 ;  /* 0x0000000203007220 */ /* 0x008fe20000410000 */
[----:B------:R-:W-:-:S03]  /*1f70*/  FMUL.FTZ R2, R2, 0.5 ;  /* 0x3f00000002027820 */ /* 0x000fc60000410000 */
[----:B------:R-:W-:-:S04]  /*1f80*/  FFMA R19, -R0, R0, R3 ;  /* 0x0000000000137223 */ /* 0x000fc80000000103 */
[----:B------:R-:W-:-:S07]  /*1f90*/  FFMA R0, R19, R2, R0 ;  /* 0x0000000213007223 */ /* 0x000fce0000000000 */
.L_x_26:
[----:B------:R-:W-:Y:S05]  /*1fa0*/  BSYNC.RECONVERGENT B2 ;  /* 0x0000000000027941 */ /* 0x000fea0003800200 */
.L_x_24:
[----:B------:R-:W-:Y:S01]  /*1fb0*/  IADD3 R2, PT, PT, R0, 0x1800000, RZ ;  /* 0x0180000000027810 */ /* 0x000fe20007ffe0ff */
[----:B------:R-:W-:Y:S03]  /*1fc0*/  BSSY.RECONVERGENT B2, `(.L_x_27) ;  /* 0x000000b000027945 */ /* 0x000fe60003800200 */
[----:B------:R-:W-:-:S04]  /*1fd0*/  LOP3.LUT R2, R2, 0x7f800000, RZ, 0xc0, !PT ;  /* 0x7f80000002027812 */ /* 0x000fc800078ec0ff */
[----:B------:R-:W-:-:S13]  /*1fe0*/  ISETP.GT.U32.AND P0, PT, R2, 0x1ffffff, PT ;  /* 0x01ffffff0200780c */ /* 0x000fda0003f04070 */
[----:B------:R-:W-:Y:S05]  /*1ff0*/  @P0 BRA `(.L_x_28) ;  /* 0x00000000000c0947 */ /* 0x000fea0003800000 */
[----:B------:R-:W-:-:S07]  /*2000*/  MOV R12, 0x2020 ;  /* 0x00002020000c7802 */ /* 0x000fce0000000f00 */
[----:B0-2---:R-:W-:Y:S05]  /*2010*/  CALL.REL.NOINC `($__internal_1_$__cuda_sm20_rcp_rn_f32_slowpath) ;  /* 0x0000001000b87944 */ /* 0x005fea0003c00000 */
[----:B------:R-:W-:Y:S05]  /*2020*/  BRA `(.L_x_29) ;  /* 0x0000000000107947 */ /* 0x000fea0003800000 */
.L_x_28:
[----:B------:R-:W1:Y:S02]  /*2030*/  MUFU.RCP R27, R0 ;  /* 0x00000000001b7308 */ /* 0x000e640000001000 */
[----:B-1----:R-:W-:-:S04]  /*2040*/  FFMA R2, R27, R0, -1 ;  /* 0xbf8000001b027423 */ /* 0x002fc80000000000 */
[----:B------:R-:W-:-:S04]  /*2050*/  FADD.FTZ R2, -R2, -RZ ;  /* 0x800000ff02027221 */ /* 0x000fc80000010100 */
[----:B------:R-:W-:-:S07]  /*2060*/  FFMA R27, R27, R2, R27 ;  /* 0x000000021b1b7223 */ /* 0x000fce000000001b */
.L_x_29:
[----:B------:R-:W-:Y:S05]  /*2070*/  BSYNC.RECONVERGENT B2 ;  /* 0x0000000000027941 */ /* 0x000fea0003800200 */
.L_x_27:
[----:B------:R-:W-:-:S07]  /*2080*/  FMUL R19, R6, R27 ;  /* 0x0000001b06137220 */ /* 0x000fce0000400000 */
.L_x_23:
[----:B------:R-:W-:Y:S05]  /*2090*/  BSYNC.RECONVERGENT B1 ;  /* 0x0000000000017941 */ /* 0x000fea0003800200 */
.L_x_22:
[----:B--2---:R-:W-:-:S04]  /*20a0*/  IMAD.WIDE R30, R16, 0x4, R34 ;  /* 0x00000004101e7825 */ /* 0x004fc800078e0222 */
[--C-:B0-----:R-:W-:Y:S01]  /*20b0*/  IMAD.WIDE R26, R17, 0x4, R22.reuse ;  /* 0x00000004111a7825 */ /* 0x101fe200078e0216 */
[----:B------:R4:W-:Y:S05]  /*20c0*/  STG.E desc[UR8][R30.64], R19 ;  /* 0x000000131e007986 */ /* 0x0009ea000c101908 */
[----:B------:R-:W2:Y:S01]  /*20d0*/  LDG.E R27, desc[UR8][R26.64] ;  /* 0x000000081a1b7981 */ /* 0x000ea2000c1e1900 */
[----:B------:R-:W-:Y:S01]  /*20e0*/  IMAD.WIDE R32, R16, 0x4, R22 ;  /* 0x0000000410207825 */ /* 0x000fe200078e0216 */
[----:B------:R-:W-:Y:S02]  /*20f0*/  IADD3 R7, PT, PT, R7, 0x1, RZ ;  /* 0x0000000107077810 */ /* 0x000fe40007ffe0ff */
[----:B------:R-:W-:Y:S01]  /*2100*/  IADD3 R10, PT, PT, R10, 0x1, RZ ;  /* 0x000000010a0a7810 */ /* 0x000fe20007ffe0ff */
[----:B------:R-:W-:Y:S01]  /*2110*/  VIADD R17, R17, UR5 ;  /* 0x0000000511117c36 */ /* 0x000fe20008000000 */
[----:B------:R4:W-:Y:S01]  /*2120*/  STG.E desc[UR8][R32.64], R4 ;  /* 0x0000000420007986 */ /* 0x0009e2000c101908 */
[----:B------:R-:W-:-:S02]  /*2130*/  ISETP.NE.AND P0, PT, R7, RZ, PT ;  /* 0x000000ff0700720c */ /* 0x000fc40003f05270 */
[----:B------:R-:W-:Y:S01]  /*2140*/  IADD3 R16, PT, PT, R16, UR5, RZ ;  /* 0x0000000510107c10 */ /* 0x000fe2000fffe0ff */
[----:B--2---:R-:W-:-:S04]  /*2150*/  FADD R21, R4, -R27 ;  /* 0x8000001b04157221 */ /* 0x004fc80000000000 */
[----:B------:R-:W-:-:S06]  /*2160*/  FADD R28, R21, R28 ;  /* 0x0000001c151c7221 */ /* 0x000fcc0000000000 */
[----:B----4-:R-:W-:Y:S05]  /*2170*/  @P0 BRA `(.L_x_30) ;  /* 0xfffffffc00040947 */ /* 0x010fea000383ffff */
.L_x_21:
[----:B------:R-:W-:Y:S05]  /*2180*/  BSYNC.RECONVERGENT B0 ;  /* 0x0000000000007941 */ /* 0x000fea0003800200 */
.L_x_20:
[----:B--2---:R-:W0:Y:S01]  /*2190*/  LDC R7, c[0x0][0x398] ;  /* 0x0000e600ff077b82 */ /* 0x004e220000000800 */
[----:B------:R-:W0:Y:S02]  /*21a0*/  LDCU UR4, c[0x0][0x394] ;  /* 0x00007280ff0477ac */ /* 0x000e240008000800 */
[----:B0-----:R-:W-:-:S04]  /*21b0*/  IADD3 R20, PT, PT, R7, -UR4, R20 ;  /* 0x8000000407147c10 */ /* 0x001fc8000fffe014 */
[----:B------:R-:W-:-:S13]  /*21c0*/  ISETP.GT.U32.AND P0, PT, R20, -0x4, PT ;  /* 0xfffffffc1400780c */ /* 0x000fda0003f04070 */
[----:B------:R-:W-:Y:S05]  /*21d0*/  @P0 EXIT ;  /* 0x000000000000094d */ /* 0x000fea0003800000 */
[----:B------:R-:W0:Y:S01]  /*21e0*/  LDC R6, c[0x0][0x390] ;  /* 0x0000e400ff067b82 */ /* 0x000e220000000800 */
[----:B------:R-:W2:Y:S01]  /*21f0*/  LDCU UR4, c[0x0][0x390] ;  /* 0x00007200ff0477ac */ /* 0x000ea20008000800 */
[----:B------:R-:W-:-:S06]  /*2200*/  IADD3 R0, PT, PT, R10, -R7, RZ ;  /* 0x800000070a007210 */ /* 0x000fcc0007ffe0ff */
[----:B------:R-:W4:Y:S01]  /*2210*/  LDC.64 R16, c[0x0][0x380] ;  /* 0x0000e000ff107b82 */ /* 0x000f220000000a00 */
[--C-:B--2---:R-:W-:Y:S02]  /*2220*/  IMAD R7, R0, UR4, R5.reuse ;  /* 0x0000000400077c24 */ /* 0x104fe4000f8e0205 */
[----:B------:R-:W-:-:S07]  /*2230*/  IMAD R5, R10, UR4, R5 ;  /* 0x000000040a057c24 */ /* 0x000fce000f8e0205 */
.L_x_63:
[----:B----4-:R-:W-:-:S05]  /*2240*/  IMAD.WIDE R34, R5, 0x4, R16 ;  /* 0x0000000405227825 */ /* 0x010fca00078e0210 */
[----:B------:R-:W1:Y:S01]  /*2250*/  LDG.E.CONSTANT R23, desc[UR8][R34.64] ;  /* 0x0000000822177981 */ /* 0x000e62000c1e9900 */
[----:B------:R-:W-:Y:S01]  /*2260*/  FMUL R0, R13, -R24 ;  /* 0x800000180d007220 */ /* 0x000fe20000400000 */
[----:B------:R-:W-:Y:S01]  /*2270*/  BSSY.RECONVERGENT B0, `(.L_x_31) ;  /* 0x0000029000007945 */ /* 0x000fe20003800200 */
[----:B------:R-:W-:Y:S02]  /*2280*/  HFMA2 R25, -RZ, RZ, 0, 0 ;  /* 0x00000000ff197431 */ /* 0x000fe400000001ff */
[----:B------:R-:W-:Y:S01]  /*2290*/  FFMA R0, R11, R4, R0 ;  /* 0x000000040b007223 */ /* 0x000fe20000000000 */
[----:B-1----:R-:W-:-:S04]  /*22a0*/  FADD R24, R23, R18 ;  /* 0x0000001217187221 */ /* 0x002fc80000000000 */
[----:B---3--:R-:W-:Y:S01]  /*22b0*/  FFMA R24, R9, R24, R0 ;  /* 0x0000001809187223 */ /* 0x008fe20000000000 */
[----:B------:R-:W-:-:S03]  /*22c0*/  FMUL R0, R3, 0.95999997854232788086 ;  /* 0x3f75c28f03007820 */ /* 0x000fc60000400000 */
[----:B------:R-:W-:-:S04]  /*22d0*/  FFMA R19, R15, R24, -R28 ;  /* 0x000000180f137223 */ /* 0x000fc8000000081c */
[----:B------:R-:W-:-:S04]  /*22e0*/  FMUL R18, R19, R8 ;  /* 0x0000000813127220 */ /* 0x000fc80000400000 */
[----:B------:R-:W-:-:S04]  /*22f0*/  FMUL R3, R18, R18 ;  /* 0x0000001212037220 */ /* 0x000fc80000400000 */
[----:B------:R-:W-:-:S05]  /*2300*/  FFMA R3, R3, 0.039999999105930328369, R0 ;  /* 0x3d23d70a03037823 */ /* 0x000fca0000000000 */
[----:B------:R-:W-:-:S13]  /*2310*/  FSETP.GT.AND P0, PT, R3, RZ, PT ;  /* 0x000000ff0300720b */ /* 0x000fda0003f04000 */
[----:B------:R-:W-:Y:S05]  /*2320*/  @!P0 BRA `(.L_x_32) ;  /* 0x0000000000748947 */ /* 0x000fea0003800000 */
[----:B------:R-:W-:Y:S01]  /*2330*/  IADD3 R0, PT, PT, R3, -0xd000000, RZ ;  /* 0xf300000003007810 */ /* 0x000fe20007ffe0ff */
[----:B------:R1:W2:Y:S01]  /*2340*/  MUFU.RSQ R2, R3 ;  /* 0x0000000300027308 */ /* 0x0002a20000001400 */
[----:B------:R-:W-:Y:S02]  /*2350*/  BSSY.RECONVERGENT B1, `(.L_x_33) ;  /* 0x000000c000017945 */ /* 0x000fe40003800200 */
[----:B------:R-:W-:-:S13]  /*2360*/  ISETP.GT.U32.AND P0, PT, R0, 0x727fffff, PT ;  /* 0x727fffff0000780c */ /* 0x000fda0003f04070 */
[----:B-1----:R-:W-:Y:S05]  /*2370*/  @!P0 BRA `(.L_x_34) ;  /* 0x0000000000148947 */ /* 0x002fea0003800000 */
[----:B------:R-:W-:Y:S02]  /*2380*/  MOV R14, R3 ;  /* 0x00000003000e7202 */ /* 0x000fe40000000f00 */
[----:B------:R-:W-:-:S07]  /*2390*/  MOV R0, 0x23b0 ;  /* 0x000023b000007802 */ /* 0x000fce0000000f00 */
[----:B0-2---:R-:W-:Y:S05]  /*23a0*/  CALL.REL.NOINC `($__internal_2_$__cuda_sm20_sqrt_rn_f32_slowpath) ;  /* 0x0000001000a87944 */ /* 0x005fea0003c00000 */
[----:B------:R-:W-:Y:S01]  /*23b0*/  IMAD.MOV.U32 R0, RZ, RZ, R12 ;  /* 0x000000ffff007224 */ /* 0x000fe200078e000c */
[----:B------:R-:W-:Y:S06]  /*23c0*/  BRA `(.L_x_35) ;  /* 0x0000000000107947 */ /* 0x000fec0003800000 */
.L_x_34:
[----:B--2---:R-:W-:Y:S01]  /*23d0*/  FMUL.FTZ R0, R3, R2 ;  /* 0x0000000203007220 */ /* 0x004fe20000410000 */
[----:B------:R-:W-:-:S03]  /*23e0*/  FMUL.FTZ R2, R2, 0.5 ;  /* 0x3f00000002027820 */ /* 0x000fc60000410000 */
[----:B------:R-:W-:-:S04]  /*23f0*/  FFMA R19, -R0, R0, R3 ;  /* 0x0000000000137223 */ /* 0x000fc80000000103 */
[----:B------:R-:W-:-:S07]  /*2400*/  FFMA R0, R19, R2, R0 ;  /* 0x0000000213007223 */ /* 0x000fce0000000000 */
.L_x_35:
[----:B------:R-:W-:Y:S05]  /*2410*/  BSYNC.RECONVERGENT B1 ;  /* 0x0000000000017941 */ /* 0x000fea0003800200 */
.L_x_33:
[----:B------:R-:W-:Y:S01]  /*2420*/  IADD3 R2, PT, PT, R0, 0x1800000, RZ ;  /* 0x0180000000027810 */ /* 0x000fe20007ffe0ff */
[----:B------:R-:W-:Y:S03]  /*2430*/  BSSY.RECONVERGENT B1, `(.L_x_36) ;  /* 0x000000b000017945 */ /* 0x000fe60003800200 */
[----:B------:R-:W-:-:S04]  /*2440*/  LOP3.LUT R2, R2, 0x7f800000, RZ, 0xc0, !PT ;  /* 0x7f80000002027812 */ /* 0x000fc800078ec0ff */
[----:B------:R-:W-:-:S13]  /*2450*/  ISETP.GT.U32.AND P0, PT, R2, 0x1ffffff, PT ;  /* 0x01ffffff0200780c */ /* 0x000fda0003f04070 */
[----:B------:R-:W-:Y:S05]  /*2460*/  @P0 BRA `(.L_x_37) ;  /* 0x00000000000c0947 */ /* 0x000fea0003800000 */
[----:B------:R-:W-:-:S07]  /*2470*/  MOV R12, 0x2490 ;  /* 0x00002490000c7802 */ /* 0x000fce0000000f00 */
[----:B0-----:R-:W-:Y:S05]  /*2480*/  CALL.REL.NOINC `($__internal_1_$__cuda_sm20_rcp_rn_f32_slowpath) ;  /* 0x0000000c009c7944 */ /* 0x001fea0003c00000 */
[----:B------:R-:W-:Y:S05]  /*2490*/  BRA `(.L_x_38) ;  /* 0x0000000000107947 */ /* 0x000fea0003800000 */
.L_x_37:
[----:B------:R-:W1:Y:S02]  /*24a0*/  MUFU.RCP R27, R0 ;  /* 0x00000000001b7308 */ /* 0x000e640000001000 */
[----:B-1----:R-:W-:-:S04]  /*24b0*/  FFMA R2, R27, R0, -1 ;  /* 0xbf8000001b027423 */ /* 0x002fc80000000000 */
[----:B------:R-:W-:-:S04]  /*24c0*/  FADD.FTZ R2, -R2, -RZ ;  /* 0x800000ff02027221 */ /* 0x000fc80000010100 */
[----:B------:R-:W-:-:S07]  /*24d0*/  FFMA R27, R27, R2, R27 ;  /* 0x000000021b1b7223 */ /* 0x000fce000000001b */
.L_x_38:
[----:B------:R-:W-:Y:S05]  /*24e0*/  BSYNC.RECONVERGENT B1 ;  /* 0x0000000000017941 */ /* 0x000fea0003800200 */
.L_x_36:
[----:B------:R-:W-:-:S07]  /*24f0*/  FMUL R25, R18, R27 ;  /* 0x0000001b12197220 */ /* 0x000fce0000400000 */
.L_x_32:
[----:B------:R-:W-:Y:S05]  /*2500*/  BSYNC.RECONVERGENT B0 ;  /* 0x0000000000007941 */ /* 0x000fea0003800200 */
.L_x_31:
[----:B------:R-:W1:Y:S01]  /*2510*/  LDC.64 R18, c[0x0][0x3a8] ;  /* 0x0000ea00ff127b82 */ /* 0x000e620000000a00 */
[----:B0-----:R-:W-:-:S05]  /*2520*/  IMAD.WIDE R34, R6, 0x4, R34 ;  /* 0x0000000406227825 */ /* 0x001fca00078e0222 */
[----:B------:R-:W2:Y:S02]  /*2530*/  LDG.E.CONSTANT R26, desc[UR8][R34.64] ;  /* 0x00000008221a7981 */ /* 0x000ea4000c1e9900 */
[----:B------:R-:W0:Y:S01]  /*2540*/  LDC.64 R20, c[0x0][0x3a0] ;  /* 0x0000e800ff147b82 */ /* 0x000e220000000a00 */
[----:B-1----:R-:W-:-:S05]  /*2550*/  IMAD.WIDE R30, R5, 0x4, R18 ;  /* 0x00000004051e7825 */ /* 0x002fca00078e0212 */
[----:B------:R1:W-:Y:S01]  /*2560*/  STG.E desc[UR8][R30.64], R25 ;  /* 0x000000191e007986 */ /* 0x0003e2000c101908 */
[----:B0-----:R-:W-:-:S06]  /*2570*/  IMAD.WIDE R32, R7, 0x4, R20 ;  /* 0x0000000407207825 */ /* 0x001fcc00078e0214 */
[----:B------:R-:W3:Y:S01]  /*2580*/  LDG.E R33, desc[UR8][R32.64] ;  /* 0x0000000820217981 */ /* 0x000ee2000c1e1900 */
[----:B------:R-:W-:-:S04]  /*2590*/  FMUL R4, R13, -R4 ;  /* 0x800000040d047220 */ /* 0x000fc80000400000 */
[----:B------:R-:W-:Y:S01]  /*25a0*/  FFMA R0, R11, R24, R4 ;  /* 0x000000180b007223 */ /* 0x000fe20000000004 */
[----:B-1----:R-:W-:-:S04]  /*25b0*/  IMAD.WIDE R30, R5, 0x4, R20 ;  /* 0x00000004051e7825 */ /* 0x002fc800078e0214 */
[----:B------:R-:W-:Y:S01]  /*25c0*/  FMUL R3, R3, 0.95999997854232788086 ;  /* 0x3f75c28f03037820 */ /* 0x000fe20000400000 */
[----:B------:R0:W-:Y:S01]  /*25d0*/  STG.E desc[UR8][R30.64], R24 ;  /* 0x000000181e007986 */ /* 0x0001e2000c101908 */
[----:B------:R-:W-:Y:S01]  /*25e0*/  BSSY.RECONVERGENT B0, `(.L_x_39) ;  /* 0x0000028000007945 */ /* 0x000fe20003800200 */
[----:B------:R-:W-:Y:S02]  /*25f0*/  HFMA2 R25, -RZ, RZ, 0, 0 ;  /* 0x00000000ff197431 */ /* 0x000fe400000001ff */
[----:B--2---:R-:W-:-:S04]  /*2600*/  FADD R4, R23, R26 ;  /* 0x0000001a17047221 */ /* 0x004fc80000000000 */
[----:B------:R-:W-:Y:S01]  /*2610*/  FFMA R4, R9, R4, R0 ;  /* 0x0000000409047223 */ /* 0x000fe20000000000 */
[----:B---3--:R-:W-:-:S04]  /*2620*/  FADD R23, R24, -R33 ;  /* 0x8000002118177221 */ /* 0x008fc80000000000 */
[----:B------:R-:W-:-:S04]  /*2630*/  FADD R28, R23, R28 ;  /* 0x0000001c171c7221 */ /* 0x000fc80000000000 */
[----:B------:R-:W-:-:S04]  /*2640*/  FFMA R23, R15, R4, -R28 ;  /* 0x000000040f177223 */ /* 0x000fc8000000081c */
[----:B------:R-:W-:-:S04]  /*2650*/  FMUL R22, R23, R8 ;  /* 0x0000000817167220 */ /* 0x000fc80000400000 */
[----:B------:R-:W-:-:S04]  /*2660*/  FMUL R14, R22, R22 ;  /* 0x00000016160e7220 */ /* 0x000fc80000400000 */
[----:B------:R-:W-:-:S05]  /*2670*/  FFMA R14, R14, 0.039999999105930328369, R3 ;  /* 0x3d23d70a0e0e7823 */ /* 0x000fca0000000003 */
[----:B------:R-:W-:-:S13]  /*2680*/  FSETP.GT.AND P0, PT, R14, RZ, PT ;  /* 0x000000ff0e00720b */ /* 0x000fda0003f04000 */
[----:B0-----:R-:W-:Y:S05]  /*2690*/  @!P0 BRA `(.L_x_40) ;  /* 0x0000000000708947 */ /* 0x001fea0003800000 */
[----:B------:R-:W-:Y:S01]  /*26a0*/  IADD3 R0, PT, PT, R14, -0xd000000, RZ ;  /* 0xf30000000e007810 */ /* 0x000fe20007ffe0ff */
[----:B------:R0:W1:Y:S01]  /*26b0*/  MUFU.RSQ R23, R14 ;  /* 0x0000000e00177308 */ /* 0x0000620000001400 */
[----:B------:R-:W-:Y:S02]  /*26c0*/  BSSY.RECONVERGENT B1, `(.L_x_41) ;  /* 0x000000b000017945 */ /* 0x000fe40003800200 */
[----:B------:R-:W-:-:S13]  /*26d0*/  ISETP.GT.U32.AND P0, PT, R0, 0x727fffff, PT ;  /* 0x727fffff0000780c */ /* 0x000fda0003f04070 */
[----:B0-----:R-:W-:Y:S05]  /*26e0*/  @!P0 BRA `(.L_x_42) ;  /* 0x0000000000108947 */ /* 0x001fea0003800000 */
[----:B------:R-:W-:-:S07]  /*26f0*/  MOV R0, 0x2710 ;  /* 0x0000271000007802 */ /* 0x000fce0000000f00 */
[----:B-1----:R-:W-:Y:S05]  /*2700*/  CALL.REL.NOINC `($__internal_2_$__cuda_sm20_sqrt_rn_f32_slowpath) ;  /* 0x0000000c00d07944 */ /* 0x002fea0003c00000 */
[----:B------:R-:W-:Y:S01]  /*2710*/  MOV R0, R12 ;  /* 0x0000000c00007202 */ /* 0x000fe20000000f00 */
[----:B------:R-:W-:Y:S06]  /*2720*/  BRA `(.L_x_43) ;  /* 0x0000000000107947 */ /* 0x000fec0003800000 */
.L_x_42:
[----:B-1----:R-:W-:Y:S01]  /*2730*/  FMUL.FTZ R3, R14, R23 ;  /* 0x000000170e037220 */ /* 0x002fe20000410000 */
[----:B------:R-:W-:-:S03]  /*2740*/  FMUL.FTZ R2, R23, 0.5 ;  /* 0x3f00000017027820 */ /* 0x000fc60000410000 */
[----:B------:R-:W-:-:S04]  /*2750*/  FFMA R0, -R3, R3, R14 ;  /* 0x0000000303007223 */ /* 0x000fc8000000010e */
[----:B------:R-:W-:-:S07]  /*2760*/  FFMA R0, R0, R2, R3 ;  /* 0x0000000200007223 */ /* 0x000fce0000000003 */
.L_x_43:
[----:B------:R-:W-:Y:S05]  /*2770*/  BSYNC.RECONVERGENT B1 ;  /* 0x0000000000017941 */ /* 0x000fea0003800200 */
.L_x_41:
[----:B------:R-:W-:Y:S01]  /*2780*/  IADD3 R2, PT, PT, R0, 0x1800000, RZ ;  /* 0x0180000000027810 */ /* 0x000fe20007ffe0ff */
[----:B------:R-:W-:Y:S03]  /*2790*/  BSSY.RECONVERGENT B1, `(.L_x_44) ;  /* 0x000000b000017945 */ /* 0x000fe60003800200 */
[----:B------:R-:W-:-:S04]  /*27a0*/  LOP3.LUT R2, R2, 0x7f800000, RZ, 0xc0, !PT ;  /* 0x7f80000002027812 */ /* 0x000fc800078ec0ff */
[----:B------:R-:W-:-:S13]  /*27b0*/  ISETP.GT.U32.AND P0, PT, R2, 0x1ffffff, PT ;  /* 0x01ffffff0200780c */ /* 0x000fda0003f04070 */
[----:B------:R-:W-:Y:S05]  /*27c0*/  @P0 BRA `(.L_x_45) ;  /* 0x00000000000c0947 */ /* 0x000fea0003800000 */
[----:B------:R-:W-:-:S07]  /*27d0*/  MOV R12, 0x27f0 ;  /* 0x000027f0000c7802 */ /* 0x000fce0000000f00 */
[----:B------:R-:W-:Y:S05]  /*27e0*/  CALL.REL.NOINC `($__internal_1_$__cuda_sm20_rcp_rn_f32_slowpath) ;  /* 0x0000000800c47944 */ /* 0x000fea0003c00000 */
[----:B------:R-:W-:Y:S05]  /*27f0*/  BRA `(.L_x_46) ;  /* 0x0000000000107947 */ /* 0x000fea0003800000 */
.L_x_45:
[----:B------:R-:W0:Y:S02]  /*2800*/  MUFU.RCP R27, R0 ;  /* 0x00000000001b7308 */ /* 0x000e240000001000 */
[----:B0-----:R-:W-:-:S04]  /*2810*/  FFMA R2, R27, R0, -1 ;  /* 0xbf8000001b027423 */ /* 0x001fc80000000000 */
[----:B------:R-:W-:-:S04]  /*2820*/  FADD.FTZ R2, -R2, -RZ ;  /* 0x800000ff02027221 */ /* 0x000fc80000010100 */
[----:B------:R-:W-:-:S07]  /*2830*/  FFMA R27, R27, R2, R27 ;  /* 0x000000021b1b7223 */ /* 0x000fce000000001b */
.L_x_46:
[----:B------:R-:W-:Y:S05]  /*2840*/  BSYNC.RECONVERGENT B1 ;  /* 0x0000000000017941 */ /* 0x000fea0003800200 */
.L_x_44:
[----:B------:R-:W-:-:S07]  /*2850*/  FMUL R25, R22, R27 ;  /* 0x0000001b16197220 */ /* 0x000fce0000400000 */
.L_x_40:
[----:B------:R-:W-:Y:S05]  /*2860*/  BSYNC.RECONVERGENT B0 ;  /* 0x0000000000007941 */ /* 0x000fea0003800200 */
.L_x_39:
[----:B------:R-:W-:-:S04]  /*2870*/  IMAD.WIDE R2, R5, 0x4, R18 ;  /* 0x0000000405027825 */ /* 0x000fc800078e0212 */
[----:B------:R-:W-:-:S04]  /*2880*/  IMAD.WIDE R32, R7, 0x4, R20 ;  /* 0x0000000407207825 */ /* 0x000fc800078e0214 */
[----:B------:R-:W-:-:S04]  /*2890*/  IMAD.WIDE R30, R6, 0x4, R2 ;  /* 0x00000004061e7825 */ /* 0x000fc800078e0202 */
[C---:B------:R-:W-:Y:S01]  /*28a0*/  IMAD.WIDE R32, R6.reuse, 0x4, R32 ;  /* 0x0000000406207825 */ /* 0x040fe200078e0220 */
[----:B------:R0:W-:Y:S03]  /*28b0*/  STG.E desc[UR8][R30.64], R25 ;  /* 0x000000191e007986 */ /* 0x0001e6000c101908 */
[----:B------:R-:W-:Y:S02]  /*28c0*/  IMAD.WIDE R22, R6, 0x4, R34 ;  /* 0x0000000406167825 */ /* 0x000fe400078e0222 */
[----:B------:R-:W2:Y:S04]  /*28d0*/  LDG.E R33, desc[UR8][R32.64] ;  /* 0x0000000820217981 */ /* 0x000ea8000c1e1900 */
[----:B------:R-:W3:Y:S01]  /*28e0*/  LDG.E.CONSTANT R3, desc[UR8][R22.64] ;  /* 0x0000000816037981 */ /* 0x000ee2000c1e9900 */
[----:B------:R-:W-:Y:S01]  /*28f0*/  FMUL R24, R13, -R24 ;  /* 0x800000180d187220 */ /* 0x000fe20000400000 */
[----:B------:R-:W-:Y:S01]  /*2900*/  BSSY.RECONVERGENT B0, `(.L_x_47) ;  /* 0x000002d000007945 */ /* 0x000fe20003800200 */
[----:B0-----:R-:W-:-:S04]  /*2910*/  IMAD.WIDE R30, R5, 0x4, R20 ;  /* 0x00000004051e7825 */ /* 0x001fc800078e0214 */
[----:B------:R-:W-:Y:S01]  /*2920*/  FFMA R0, R11, R4, R24 ;  /* 0x000000040b007223 */ /* 0x000fe20000000018 */
[----:B------:R-:W-:-:S05]  /*2930*/  IMAD.WIDE R30, R6, 0x4, R30 ;  /* 0x00000004061e7825 */ /* 0x000fca00078e021e */
[----:B------:R0:W-:Y:S01]  /*2940*/  STG.E desc[UR8][R30.64], R4 ;  /* 0x000000041e007986 */ /* 0x0001e2000c101908 */
[----:B--2---:R-:W-:Y:S01]  /*2950*/  FADD R27, R4, -R33 ;  /* 0x80000021041b7221 */ /* 0x004fe20000000000 */
[----:B---3--:R-:W-:-:S03]  /*2960*/  FADD R24, R26, R3 ;  /* 0x000000031a187221 */ /* 0x008fc60000000000 */
[----:B------:R-:W-:Y:S01]  /*2970*/  FADD R28, R28, R27 ;  /* 0x0000001b1c1c7221 */ /* 0x000fe20000000000 */
[----:B------:R-:W-:-:S04]  /*2980*/  FFMA R24, R9, R24, R0 ;  /* 0x0000001809187223 */ /* 0x000fc80000000000 */
[----:B------:R-:W-:-:S04]  /*2990*/  FFMA R25, R15, R24, -R28 ;  /* 0x000000180f197223 */ /* 0x000fc8000000081c */
[----:B------:R-:W-:Y:S01]  /*29a0*/  FMUL R26, R25, R8 ;  /* 0x00000008191a7220 */ /* 0x000fe20000400000 */
[----:B------:R-:W-:-:S03]  /*29b0*/  FMUL R25, R14, 0.95999997854232788086 ;  /* 0x3f75c28f0e197820 */ /* 0x000fc60000400000 */
[----:B------:R-:W-:-:S04]  /*29c0*/  FMUL R14, R26, R26 ;  /* 0x0000001a1a0e7220 */ /* 0x000fc80000400000 */
[----:B------:R-:W-:Y:S01]  /*29d0*/  FFMA R14, R14, 0.039999999105930328369, R25 ;  /* 0x3d23d70a0e0e7823 */ /* 0x000fe20000000019 */
[----:B------:R-:W-:-:S04]  /*29e0*/  IMAD.MOV.U32 R25, RZ, RZ, RZ ;  /* 0x000000ffff197224 */ /* 0x000fc800078e00ff */
        /* <DEDUP_REMOVED lines=11> */
.L_x_50:
[----:B-1----:R-:W-:Y:S01]  /*2aa0*/  FMUL.FTZ R25, R14, R27 ;  /* 0x0000001b0e197220 */ /* 0x002fe20000410000 */
[----:B------:R-:W-:-:S03]  /*2ab0*/  FMUL.FTZ R2, R27, 0.5 ;  /* 0x3f0000001b027820 */ /* 0x000fc60000410000 */
[----:B------:R-:W-:-:S04]  /*2ac0*/  FFMA R0, -R25, R25, R14 ;  /* 0x0000001919007223 */ /* 0x000fc8000000010e */
[----:B------:R-:W-:-:S07]  /*2ad0*/  FFMA R0, R0, R2, R25 ;  /* 0x0000000200007223 */ /* 0x000fce0000000019 */
.L_x_51:
[----:B------:R-:W-:Y:S05]  /*2ae0*/  BSYNC.RECONVERGENT B1 ;  /* 0x0000000000017941 */ /* 0x000fea0003800200 */
.L_x_49:
        /* <DEDUP_REMOVED lines=8> */
.L_x_53:
[----:B------:R-:W0:Y:S02]  /*2b70*/  MUFU.RCP R27, R0 ;  /* 0x00000000001b7308 */ /* 0x000e240000001000 */
[----:B0-----:R-:W-:-:S04]  /*2b80*/  FFMA R2, R27, R0, -1 ;  /* 0xbf8000001b027423 */ /* 0x001fc80000000000 */
[----:B------:R-:W-:-:S04]  /*2b90*/  FADD.FTZ R2, -R2, -RZ ;  /* 0x800000ff02027221 */ /* 0x000fc80000010100 */
[----:B------:R-:W-:-:S07]  /*2ba0*/  FFMA R27, R27, R2, R27 ;  /* 0x000000021b1b7223 */ /* 0x000fce000000001b */
.L_x_54:
[----:B------:R-:W-:Y:S05]  /*2bb0*/  BSYNC.RECONVERGENT B1 ;  /* 0x0000000000017941 */ /* 0x000fea0003800200 */
.L_x_52:
[----:B------:R-:W-:-:S07]  /*2bc0*/  FMUL R25, R26, R27 ;  /* 0x0000001b1a197220 */ /* 0x000fce0000400000 */
.L_x_48:
[----:B------:R-:W-:Y:S05]  /*2bd0*/  BSYNC.RECONVERGENT B0 ;  /* 0x0000000000007941 */ /* 0x000fea0003800200 */
.L_x_47:
[----:B------:R-:W-:-:S04]  /*2be0*/  IMAD.WIDE R34, R5, 0x4, R18 ;  /* 0x0000000405227825 */ /* 0x000fc800078e0212 */
[----:B------:R-:W-:-:S04]  /*2bf0*/  IMAD.WIDE R18, R7, 0x4, R20 ;  /* 0x0000000407127825 */ /* 0x000fc800078e0214 */
[----:B------:R-:W-:-:S04]  /*2c00*/  IMAD.WIDE R34, R6, 0x4, R34 ;  /* 0x0000000406227825 */ /* 0x000fc800078e0222 */
[----:B------:R-:W-:-:S04]  /*2c10*/  IMAD.WIDE R18, R6, 0x4, R18 ;  /* 0x0000000406127825 */ /* 0x000fc800078e0212 */
[----:B------:R-:W-:-:S04]  /*2c20*/  IMAD.WIDE R26, R6, 0x4, R22 ;  /* 0x00000004061a7825 */ /* 0x000fc800078e0216 */
[----:B------:R-:W-:-:S04]  /*2c30*/  IMAD.WIDE R34, R6, 0x4, R34 ;  /* 0x0000000406227825 */ /* 0x000fc800078e0222 */
[----:B------:R-:W-:Y:S01]  /*2c40*/  IMAD.WIDE R22, R6, 0x4, R18 ;  /* 0x0000000406167825 */ /* 0x000fe200078e0212 */
[----:B------:R0:W-:Y:S04]  /*2c50*/  STG.E desc[UR8][R34.64], R25 ;  /* 0x0000001922007986 */ /* 0x0001e8000c101908 */
[----:B------:R-:W2:Y:S04]  /*2c60*/  LDG.E.CONSTANT R18, desc[UR8][R26.64] ;  /* 0x000000081a127981 */ /* 0x000ea8000c1e9900 */
[----:B------:R-:W3:Y:S01]  /*2c70*/  LDG.E R19, desc[UR8][R22.64] ;  /* 0x0000000816137981 */ /* 0x000ee2000c1e1900 */
[----:B------:R-:W-:Y:S01]  /*2c80*/  FMUL R4, R13, -R4 ;  /* 0x800000040d047220 */ /* 0x000fe20000400000 */
[----:B------:R-:W-:-:S04]  /*2c90*/  IMAD.WIDE R36, R5, 0x4, R20 ;  /* 0x0000000405247825 */ /* 0x000fc800078e0214 */
[----:B------:R-:W-:Y:S01]  /*2ca0*/  FMUL R14, R14, 0.95999997854232788086 ;  /* 0x3f75c28f0e0e7820 */ /* 0x000fe20000400000 */
[----:B------:R-:W-:Y:S01]  /*2cb0*/  BSSY.RECONVERGENT B0, `(.L_x_55) ;  /* 0x000002d000007945 */ /* 0x000fe20003800200 */
[----:B------:R-:W-:Y:S01]  /*2cc0*/  FFMA R0, R11, R24, R4 ;  /* 0x000000180b007223 */ /* 0x000fe20000000004 */
[----:B0-----:R-:W-:Y:S02]  /*2cd0*/  HFMA2 R25, -RZ, RZ, 0, 0 ;  /* 0x00000000ff197431 */ /* 0x001fe400000001ff */
[----:B------:R-:W-:-:S04]  /*2ce0*/  IMAD.WIDE R36, R6, 0x4, R36 ;  /* 0x0000000406247825 */ /* 0x000fc800078e0224 */
[----:B------:R-:W-:-:S05]  /*2cf0*/  IMAD.WIDE R36, R6, 0x4, R36 ;  /* 0x0000000406247825 */ /* 0x000fca00078e0224 */
[----:B------:R0:W-:Y:S01]  /*2d00*/  STG.E desc[UR8][R36.64], R24 ;  /* 0x0000001824007986 */ /* 0x0001e2000c101908 */
[----:B--2---:R-:W-:Y:S01]  /*2d10*/  FADD R4, R3, R18 ;  /* 0x0000001203047221 */ /* 0x004fe20000000000 */
[----:B---3--:R-:W-:-:S03]  /*2d20*/  FADD R19, R24, -R19 ;  /* 0x8000001318137221 */ /* 0x008fc60000000000 */
[----:B------:R-:W-:Y:S01]  /*2d30*/  FFMA R4, R9, R4, R0 ;  /* 0x0000000409047223 */ /* 0x000fe20000000000 */
        /* <DEDUP_REMOVED lines=12> */
[----:B------:R-:W-:Y:S01]  /*2e00*/  IMAD.MOV.U32 R14, RZ, RZ, R3 ;  /* 0x000000ffff0e7224 */ /* 0x000fe200078e0003 */
[----:B------:R-:W-:-:S07]  /*2e10*/  MOV R0, 0x2e30 ;  /* 0x00002e3000007802 */ /* 0x000fce0000000f00 */
[----:B-1----:R-:W-:Y:S05]  /*2e20*/  CALL.REL.NOINC `($__internal_2_$__cuda_sm20_sqrt_rn_f32_slowpath) ;  /* 0x0000000800087944 */ /* 0x002fea0003c00000 */
[----:B------:R-:W-:Y:S01]  /*2e30*/  MOV R0, R12 ;  /* 0x0000000c00007202 */ /* 0x000fe20000000f00 */
[----:B------:R-:W-:Y:S06]  /*2e40*/  BRA `(.L_x_59) ;  /* 0x0000000000107947 */ /* 0x000fec0003800000 */
.L_x_58:
[----:B-1----:R-:W-:Y:S01]  /*2e50*/  FMUL.FTZ R0, R3, R2 ;  /* 0x0000000203007220 */ /* 0x002fe20000410000 */
[----:B------:R-:W-:-:S03]  /*2e60*/  FMUL.FTZ R2, R2, 0.5 ;  /* 0x3f00000002027820 */ /* 0x000fc60000410000 */
[----:B------:R-:W-:-:S04]  /*2e70*/  FFMA R21, -R0, R0, R3 ;  /* 0x0000000000157223 */ /* 0x000fc80000000103 */
[----:B------:R-:W-:-:S07]  /*2e80*/  FFMA R0, R21, R2, R0 ;  /* 0x0000000215007223 */ /* 0x000fce0000000000 */
.L_x_59:
[----:B------:R-:W-:Y:S05]  /*2e90*/  BSYNC.RECONVERGENT B1 ;  /* 0x0000000000017941 */ /* 0x000fea0003800200 */
.L_x_57:
        /* <DEDUP_REMOVED lines=8> */
.L_x_61:
[----:B------:R-:W0:Y:S02]  /*2f20*/  MUFU.RCP R27, R0 ;  /* 0x00000000001b7308 */ /* 0x000e240000001000 */
[----:B0-----:R-:W-:-:S04]  /*2f30*/  FFMA R2, R27, R0, -1 ;  /* 0xbf8000001b027423 */ /* 0x001fc80000000000 */
[----:B------:R-:W-:-:S04]  /*2f40*/  FADD.FTZ R2, -R2, -RZ ;  /* 0x800000ff02027221 */ /* 0x000fc80000010100 */
[----:B------:R-:W-:-:S07]  /*2f50*/  FFMA R27, R27, R2, R27 ;  /* 0x000000021b1b7223 */ /* 0x000fce000000001b */
.L_x_62:
[----:B------:R-:W-:Y:S05]  /*2f60*/  BSYNC.RECONVERGENT B1 ;  /* 0x0000000000017941 */ /* 0x000fea0003800200 */
.L_x_60:
[----:B------:R-:W-:-:S07]  /*2f70*/  FMUL R25, R19, R27 ;  /* 0x0000001b13197220 */ /* 0x000fce0000400000 */
.L_x_56:
[----:B------:R-:W-:Y:S05]  /*2f80*/  BSYNC.RECONVERGENT B0 ;  /* 0x0000000000007941 */ /* 0x000fea0003800200 */
.L_x_55:
[----:B------:R-:W0:Y:S02]  /*2f90*/  LDC.64 R20, c[0x0][0x390] ;  /* 0x0000e400ff147b82 */ /* 0x000e240000000a00 */
[----:B0-----:R-:W-:-:S04]  /*2fa0*/  IMAD.WIDE R34, R20, 0x4, R34 ;  /* 0x0000000414227825 */ /* 0x001fc800078e0222 */
[C---:B------:R-:W-:Y:S01]  /*2fb0*/  IMAD.WIDE R22, R20.reuse, 0x4, R22 ;  /* 0x0000000414167825 */ /* 0x040fe200078e0216 */
[----:B------:R2:W-:Y:S05]  /*2fc0*/  STG.E desc[UR8][R34.64], R25 ;  /* 0x0000001922007986 */ /* 0x0005ea000c101908 */
[----:B------:R-:W3:Y:S01]  /*2fd0*/  LDG.E R23, desc[UR8][R22.64] ;  /* 0x0000000816177981 */ /* 0x000ee2000c1e1900 */
[----:B------:R-:W-:Y:S01]  /*2fe0*/  IMAD.WIDE R36, R20, 0x4, R36 ;  /* 0x0000000414247825 */ /* 0x000fe200078e0224 */
[----:B------:R-:W-:Y:S02]  /*2ff0*/  IADD3 R10, PT, PT, R10, 0x4, RZ ;  /* 0x000000040a0a7810 */ /* 0x000fe40007ffe0ff */
[----:B------:R-:W-:-:S02]  /*3000*/  LEA R7, R20, R7, 0x2 ;  /* 0x0000000714077211 */ /* 0x000fc400078e10ff */
[----:B------:R2:W-:Y:S01]  /*3010*/  STG.E desc[UR8][R36.64], R4 ;  /* 0x0000000424007986 */ /* 0x0005e2000c101908 */
[----:B------:R-:W-:Y:S02]  /*3020*/  ISETP.GE.AND P0, PT, R10, R21, PT ;  /* 0x000000150a00720c */ /* 0x000fe40003f06270 */
[----:B------:R-:W-:Y:S01]  /*3030*/  LEA R5, R20, R5, 0x2 ;  /* 0x0000000514057211 */ /* 0x000fe200078e10ff */
[----:B---3--:R-:W-:-:S04]  /*3040*/  FADD R19, R4, -R23 ;  /* 0x8000001704137221 */ /* 0x008fc80000000000 */
[----:B------:R-:W-:-:S06]  /*3050*/  FADD R28, R28, R19 ;  /* 0x000000131c1c7221 */ /* 0x000fcc0000000000 */
[----:B--2---:R-:W-:Y:S05]  /*3060*/  @!P0 BRA `(.L_x_63) ;  /* 0xfffffff000748947 */ /* 0x004fea000383ffff */
[----:B------:R-:W-:Y:S05]  /*3070*/  EXIT ;  /* 0x000000000000794d */ /* 0x000fea0003800000 */
        .weak           $__internal_0_$__cuda_sm20_dblrcp_rn_slowpath_v3
        .type           $__internal_0_$__cuda_sm20_dblrcp_rn_slowpath_v3,@function
        .size           $__internal_0_$__cuda_sm20_dblrcp_rn_slowpath_v3,($__internal_1_$__cuda_sm20_rcp_rn_f32_slowpath - $__internal_0_$__cuda_sm20_dblrcp_rn_slowpath_v3)
$__internal_0_$__cuda_sm20_dblrcp_rn_slowpath_v3:
[----:B------:R-:W-:-:S14]  /*3080*/  DSETP.GTU.AND P0, PT, |R2|, +INF , PT ;  /* 0x7ff000000200742a */ /* 0x000fdc0003f0c200 */
[----:B------:R-:W-:Y:S05]  /*3090*/  @P0 BRA `(.L_x_64) ;  /* 0x00000000007c0947 */ /* 0x000fea0003800000 */
[----:B------:R-:W-:-:S05]  /*30a0*/  LOP3.LUT R4, R3, 0x7fffffff, RZ, 0xc0, !PT ;  /* 0x7fffffff03047812 */ /* 0x000fca00078ec0ff */
[----:B------:R-:W-:-:S05]  /*30b0*/  VIADD R6, R4, 0xffffffff ;  /* 0xffffffff04067836 */ /* 0x000fca0000000000 */
[----:B------:R-:W-:-:S13]  /*30c0*/  ISETP.GE.U32.AND P0, PT, R6, 0x7fefffff, PT ;  /* 0x7fefffff0600780c */ /* 0x000fda0003f06070 */
[----:B------:R-:W-:Y:S02]  /*30d0*/  @P0 LOP3.LUT R7, R3, 0x7ff00000, RZ, 0x3c, !PT ;  /* 0x7ff0000003070812 */ /* 0x000fe400078e3cff */
[----:B------:R-:W-:Y:S01]  /*30e0*/  @P0 MOV R6, RZ ;  /* 0x000000ff00060202 */ /* 0x000fe20000000f00 */
[----:B------:R-:W-:Y:S06]  /*30f0*/  @P0 BRA `(.L_x_65) ;  /* 0x00000000006c0947 */ /* 0x000fec0003800000 */
[----:B------:R-:W-:-:S13]  /*3100*/  ISETP.GE.U32.AND P0, PT, R4, 0x1000001, PT ;  /* 0x010000010400780c */ /* 0x000fda0003f06070 */
[----:B------:R-:W-:Y:S05]  /*3110*/  @!P0 BRA `(.L_x_66) ;  /* 0x0000000000348947 */ /* 0x000fea0003800000 */
[----:B------:R-:W-:Y:S02]  /*3120*/  IADD3 R7, PT, PT, R3, -0x3fe00000, RZ ;  /* 0xc020000003077810 */ /* 0x000fe40007ffe0ff */
[----:B------:R-:W-:Y:S02]  /*3130*/  MOV R6, R2 ;  /* 0x0000000200067202 */ /* 0x000fe40000000f00 */
[----:B------:R-:W0:Y:S04]  /*3140*/  MUFU.RCP64H R9, R7 ;  /* 0x0000000700097308 */ /* 0x000e280000001800 */
[----:B0-----:R-:W-:-:S08]  /*3150*/  DFMA R10, -R6, R8, 1 ;  /* 0x3ff00000060a742b */ /* 0x001fd00000000108 */
[----:B------:R-:W-:-:S08]  /*3160*/  DFMA R10, R10, R10, R10 ;  /* 0x0000000a0a0a722b */ /* 0x000fd0000000000a */
[----:B------:R-:W-:-:S08]  /*3170*/  DFMA R10, R8, R10, R8 ;  /* 0x0000000a080a722b */ /* 0x000fd00000000008 */
[----:B------:R-:W-:-:S08]  /*3180*/  DFMA R8, -R6, R10, 1 ;  /* 0x3ff000000608742b */ /* 0x000fd0000000010a */
[----:B------:R-:W-:-:S08]  /*3190*/  DFMA R8, R10, R8, R10 ;  /* 0x000000080a08722b */ /* 0x000fd0000000000a */
[----:B------:R-:W-:-:S08]  /*31a0*/  DMUL R8, R8, 2.2250738585072013831e-308 ;  /* 0x0010000008087828 */ /* 0x000fd00000000000 */
[----:B------:R-:W-:-:S08]  /*31b0*/  DFMA R2, -R2, R8, 1 ;  /* 0x3ff000000202742b */ /* 0x000fd00000000108 */
[----:B------:R-:W-:-:S08]  /*31c0*/  DFMA R2, R2, R2, R2 ;  /* 0x000000020202722b */ /* 0x000fd00000000002 */
[----:B------:R-:W-:Y:S01]  /*31d0*/  DFMA R6, R8, R2, R8 ;  /* 0x000000020806722b */ /* 0x000fe20000000008 */
[----:B------:R-:W-:Y:S10]  /*31e0*/  BRA `(.L_x_65) ;  /* 0x0000000000307947 */ /* 0x000ff40003800000 */
.L_x_66:
[----:B------:R-:W-:Y:S01]  /*31f0*/  DMUL R2, R2, 8.11296384146066816958e+31 ;  /* 0x4690000002027828 */ /* 0x000fe20000000000 */
[----:B------:R-:W-:-:S05]  /*3200*/  MOV R6, R8 ;  /* 0x0000000800067202 */ /* 0x000fca0000000f00 */
[----:B------:R-:W0:Y:S02]  /*3210*/  MUFU.RCP64H R7, R3 ;  /* 0x0000000300077308 */ /* 0x000e240000001800 */
[----:B0-----:R-:W-:-:S08]  /*3220*/  DFMA R8, -R2, R6, 1 ;  /* 0x3ff000000208742b */ /* 0x001fd00000000106 */
[----:B------:R-:W-:-:S08]  /*3230*/  DFMA R8, R8, R8, R8 ;  /* 0x000000080808722b */ /* 0x000fd00000000008 */
[----:B------:R-:W-:-:S08]  /*3240*/  DFMA R8, R6, R8, R6 ;  /* 0x000000080608722b */ /* 0x000fd00000000006 */
[----:B------:R-:W-:-:S08]  /*3250*/  DFMA R6, -R2, R8, 1 ;  /* 0x3ff000000206742b */ /* 0x000fd00000000108 */
[----:B------:R-:W-:-:S08]  /*3260*/  DFMA R6, R8, R6, R8 ;  /* 0x000000060806722b */ /* 0x000fd00000000008 */
[----:B------:R-:W-:Y:S01]  /*3270*/  DMUL R6, R6, 8.11296384146066816958e+31 ;  /* 0x4690000006067828 */ /* 0x000fe20000000000 */
[----:B------:R-:W-:Y:S10]  /*3280*/  BRA `(.L_x_65) ;  /* 0x0000000000087947 */ /* 0x000ff40003800000 */
.L_x_64:
[----:B------:R-:W-:Y:S02]  /*3290*/  LOP3.LUT R7, R3, 0x80000, RZ, 0xfc, !PT ;  /* 0x0008000003077812 */ /* 0x000fe400078efcff */
[----:B------:R-:W-:-:S07]  /*32a0*/  MOV R6, R2 ;  /* 0x0000000200067202 */ /* 0x000fce0000000f00 */
.L_x_65:
[----:B------:R-:W-:Y:S01]  /*32b0*/  MOV R2, R0 ;  /* 0x0000000000027202 */ /* 0x000fe20000000f00 */
[----:B------:R-:W-:Y:S01]  /*32c0*/  IMAD.MOV.U32 R24, RZ, RZ, R6 ;  /* 0x000000ffff187224 */ /* 0x000fe200078e0006 */
[----:B------:R-:W-:Y:S02]  /*32d0*/  MOV R3, 0x0 ;  /* 0x0000000000037802 */ /* 0x000fe40000000f00 */
[----:B------:R-:W-:Y:S02]  /*32e0*/  MOV R25, R7 ;  /* 0x0000000700197202 */ /* 0x000fe40000000f00 */
[----:B------:R-:W-:Y:S05]  /*32f0*/  RET.REL.NODEC R2 `(trendflex_many_series_one_param_f32) ;  /* 0xffffffcc02407950 */ /* 0x000fea0003c3ffff */
        .weak           $__internal_1_$__cuda_sm20_rcp_rn_f32_slowpath
        .type           $__internal_1_$__cuda_sm20_rcp_rn_f32_slowpath,@function
        .size           $__internal_1_$__cuda_sm20_rcp_rn_f32_slowpath,($__internal_2_$__cuda_sm20_sqrt_rn_f32_slowpath - $__internal_1_$__cuda_sm20_rcp_rn_f32_slowpath)
$__internal_1_$__cuda_sm20_rcp_rn_f32_slowpath:
[----:B------:R-:W-:Y:S01]  /*3300*/  SHF.L.U32 R27, R0, 0x1, RZ ;  /* 0x00000001001b7819 */ /* 0x000fe200000006ff */
[----:B------:R-:W-:Y:S03]  /*3310*/  BSSY.RECONVERGENT B3, `(.L_x_67) ;  /* 0x0000030000037945 */ /* 0x000fe60003800200 */
[----:B------:R-:W-:-:S04]  /*3320*/  SHF.R.U32.HI R27, RZ, 0x18, R27 ;  /* 0x00000018ff1b7819 */ /* 0x000fc8000001161b */
[----:B------:R-:W-:-:S13]  /*3330*/  ISETP.NE.U32.AND P0, PT, R27, RZ, PT ;  /* 0x000000ff1b00720c */ /* 0x000fda0003f05070 */
[----:B------:R-:W-:Y:S05]  /*3340*/  @P0 BRA `(.L_x_68) ;  /* 0x0000000000280947 */ /* 0x000fea0003800000 */
[----:B------:R-:W-:-:S04]  /*3350*/  SHF.L.U32 R2, R0, 0x1, RZ ;  /* 0x0000000100027819 */ /* 0x000fc800000006ff */
[----:B------:R-:W-:-:S13]  /*3360*/  ISETP.NE.AND P0, PT, R2, RZ, PT ;  /* 0x000000ff0200720c */ /* 0x000fda0003f05270 */
[----:B------:R-:W-:Y:S01]  /*3370*/  @P0 FFMA R25, R0, 1.84467440737095516160e+19, RZ ;  /* 0x5f80000000190823 */ /* 0x000fe200000000ff */
[----:B------:R-:W-:Y:S08]  /*3380*/  @!P0 MUFU.RCP R27, R0 ;  /* 0x00000000001b8308 */ /* 0x000ff00000001000 */
[----:B------:R-:W0:Y:S02]  /*3390*/  @P0 MUFU.RCP R2, R25 ;  /* 0x0000001900020308 */ /* 0x000e240000001000 */
[----:B0-----:R-:W-:-:S04]  /*33a0*/  @P0 FFMA R29, R25, R2, -1 ;  /* 0xbf800000191d0423 */ /* 0x001fc80000000002 */
[----:B------:R-:W-:-:S04]  /*33b0*/  @P0 FADD.FTZ R29, -R29, -RZ ;  /* 0x800000ff1d1d0221 */ /* 0x000fc80000010100 */
[----:B------:R-:W-:-:S04]  /*33c0*/  @P0 FFMA R29, R2, R29, R2 ;  /* 0x0000001d021d0223 */ /* 0x000fc80000000002 */
[----:B------:R-:W-:Y:S01]  /*33d0*/  @P0 FFMA R27, R29, 1.84467440737095516160e+19, RZ ;  /* 0x5f8000001d1b0823 */ /* 0x000fe200000000ff */
[----:B------:R-:W-:Y:S06]  /*33e0*/  BRA `(.L_x_69) ;  /* 0x0000000000887947 */ /* 0x000fec0003800000 */
.L_x_68:
[----:B------:R-:W-:-:S05]  /*33f0*/  VIADD R2, R27, 0xffffff03 ;  /* 0xffffff031b027836 */ /* 0x000fca0000000000 */
[----:B------:R-:W-:-:S13]  /*3400*/  ISETP.GT.U32.AND P0, PT, R2, 0x1, PT ;  /* 0x000000010200780c */ /* 0x000fda0003f04070 */
[----:B------:R-:W-:Y:S05]  /*3410*/  @P0 BRA `(.L_x_70) ;  /* 0x0000000000780947 */ /* 0x000fea0003800000 */
[----:B------:R-:W-:-:S04]  /*3420*/  LOP3.LUT R32, R0, 0x7fffff, RZ, 0xc0, !PT ;  /* 0x007fffff00207812 */ /* 0x000fc800078ec0ff */
[----:B------:R-:W-:-:S04]  /*3430*/  LOP3.LUT R32, R32, 0x3f800000, RZ, 0xfc, !PT ;  /* 0x3f80000020207812 */ /* 0x000fc800078efcff */
[----:B------:R-:W0:Y:S02]  /*3440*/  MUFU.RCP R25, R32 ;  /* 0x0000002000197308 */ /* 0x000e240000001000 */
[----:B0-----:R-:W-:Y:S01]  /*3450*/  FFMA R30, R32, R25, -1 ;  /* 0xbf800000201e7423 */ /* 0x001fe20000000019 */
[----:B------:R-:W-:-:S03]  /*3460*/  IADD3 R32, PT, PT, R27, -0xfc, RZ ;  /* 0xffffff041b207810 */ /* 0x000fc60007ffe0ff */
[----:B------:R-:W-:-:S04]  /*3470*/  FADD.FTZ R30, -R30, -RZ ;  /* 0x800000ff1e1e7221 */ /* 0x000fc80000010100 */
[CCC-:B------:R-:W-:Y:S01]  /*3480*/  FFMA.RM R29, R25.reuse, R30.reuse, R25.reuse ;  /* 0x0000001e191d7223 */ /* 0x1c0fe20000004019 */
[----:B------:R-:W-:-:S04]  /*3490*/  FFMA.RP R30, R25, R30, R25 ;  /* 0x0000001e191e7223 */ /* 0x000fc80000008019 */
[C---:B------:R-:W-:Y:S02]  /*34a0*/  LOP3.LUT R25, R29.reuse, 0x7fffff, RZ, 0xc0, !PT ;  /* 0x007fffff1d197812 */ /* 0x040fe400078ec0ff */
[----:B------:R-:W-:Y:S02]  /*34b0*/  FSETP.NEU.FTZ.AND P0, PT, R29, R30, PT ;  /* 0x0000001e1d00720b */ /* 0x000fe40003f1d000 */
[----:B------:R-:W-:Y:S02]  /*34c0*/  MOV R29, 0x3 ;  /* 0x00000003001d7802 */ /* 0x000fe40000000f00 */
[----:B------:R-:W-:Y:S02]  /*34d0*/  LOP3.LUT R25, R25, 0x800000, RZ, 0xfc, !PT ;  /* 0x0080000019197812 */ /* 0x000fe400078efcff */
[----:B------:R-:W-:Y:S02]  /*34e0*/  SHF.L.U32 R30, R29, R2, RZ ;  /* 0x000000021d1e7219 */ /* 0x000fe400000006ff */
[----:B------:R-:W-:-:S02]  /*34f0*/  SHF.R.U32.HI R27, RZ, R32, R25 ;  /* 0x00000020ff1b7219 */ /* 0x000fc40000011619 */
[----:B------:R-:W-:Y:S02]  /*3500*/  LOP3.LUT R29, R30, R25, RZ, 0xc0, !PT ;  /* 0x000000191e1d7212 */ /* 0x000fe400078ec0ff */
[----:B------:R-:W-:Y:S02]  /*3510*/  SEL R30, RZ, 0xffffffff, !P0 ;  /* 0xffffffffff1e7807 */ /* 0x000fe40004000000 */
[-C--:B------:R-:W-:Y:S02]  /*3520*/  SHF.R.U32.HI R29, RZ, R2.reuse, R29 ;  /* 0x00000002ff1d7219 */ /* 0x080fe4000001161d */
[----:B------:R-:W-:Y:S02]  /*3530*/  IADD3 R30, PT, PT, -R30, RZ, RZ ;  /* 0x000000ff1e1e7210 */ /* 0x000fe40007ffe1ff */
[----:B------:R-:W-:Y:S02]  /*3540*/  LOP3.LUT P0, RZ, R29, 0x1, RZ, 0xc0, !PT ;  /* 0x000000011dff7812 */ /* 0x000fe4000780c0ff */
[----:B------:R-:W-:-:S02]  /*3550*/  LOP3.LUT P1, RZ, R30, R2, R25, 0xf8, !PT ;  /* 0x000000021eff7212 */ /* 0x000fc4000782f819 */
[----:B------:R-:W-:-:S04]  /*3560*/  LOP3.LUT P2, RZ, R29, 0x2, RZ, 0xc0, !PT ;  /* 0x000000021dff7812 */ /* 0x000fc8000784c0ff */
[----:B------:R-:W-:Y:S02]  /*3570*/  PLOP3.LUT P0, PT, P0, P1, P2, 0xe0, 0x0 ;  /* 0x000000000000781c */ /* 0x000fe40000703c20 */
[----:B------:R-:W-:Y:S02]  /*3580*/  LOP3.LUT P1, RZ, R0, 0x7fffff, RZ, 0xc0, !PT ;  /* 0x007fffff00ff7812 */ /* 0x000fe4000782c0ff */
[----:B------:R-:W-:-:S04]  /*3590*/  SEL R2, RZ, 0x1, !P0 ;  /* 0x00000001ff027807 */ /* 0x000fc80004000000 */
[----:B------:R-:W-:-:S04]  /*35a0*/  IADD3 R2, PT, PT, -R2, RZ, RZ ;  /* 0x000000ff02027210 */ /* 0x000fc80007ffe1ff */
[----:B------:R-:W-:-:S13]  /*35b0*/  ISETP.GE.AND P0, PT, R2, RZ, PT ;  /* 0x000000ff0200720c */ /* 0x000fda0003f06270 */
[----:B------:R-:W-:-:S05]  /*35c0*/  @!P0 IADD3 R27, PT, PT, R27, 0x1, RZ ;  /* 0x000000011b1b8810 */ /* 0x000fca0007ffe0ff */
[----:B------:R-:W-:-:S05]  /*35d0*/  @!P1 IMAD.SHL.U32 R27, R27, 0x2, RZ ;  /* 0x000000021b1b9824 */ /* 0x000fca00078e00ff */
[----:B------:R-:W-:Y:S01]  /*35e0*/  LOP3.LUT R27, R27, 0x80000000, R0, 0xf8, !PT ;  /* 0x800000001b1b7812 */ /* 0x000fe200078ef800 */
[----:B------:R-:W-:Y:S06]  /*35f0*/  BRA `(.L_x_69) ;  /* 0x0000000000047947 */ /* 0x000fec0003800000 */
.L_x_70:
[----:B------:R0:W1:Y:S02]  /*3600*/  MUFU.RCP R27, R0 ;  /* 0x00000000001b7308 */ /* 0x0000640000001000 */
.L_x_69:
[----:B------:R-:W-:Y:S05]  /*3610*/  BSYNC.RECONVERGENT B3 ;  /* 0x0000000000037941 */ /* 0x000fea0003800200 */
.L_x_67:
[----:B------:R-:W-:Y:S01]  /*3620*/  HFMA2 R31, -RZ, RZ, 0, 0 ;  /* 0x00000000ff1f7431 */ /* 0x000fe200000001ff */
[----:B------:R-:W-:-:S04]  /*3630*/  MOV R30, R12 ;  /* 0x0000000c001e7202 */ /* 0x000fc80000000f00 */
[----:B01----:R-:W-:Y:S05]  /*3640*/  RET.REL.NODEC R30 `(trendflex_many_series_one_param_f32) ;  /* 0xffffffc81e6c7950 */ /* 0x003fea0003c3ffff */
        .weak           $__internal_2_$__cuda_sm20_sqrt_rn_f32_slowpath
        .type           $__internal_2_$__cuda_sm20_sqrt_rn_f32_slowpath,@function
        .size           $__internal_2_$__cuda_sm20_sqrt_rn_f32_slowpath,($trendflex_many_series_one_param_f32$__internal_trig_reduction_slowpathd - $__internal_2_$__cuda_sm20_sqrt_rn_f32_slowpath)
$__internal_2_$__cuda_sm20_sqrt_rn_f32_slowpath:
[----:B------:R-:W-:-:S13]  /*3650*/  LOP3.LUT P0, RZ, R14, 0x7fffffff, RZ, 0xc0, !PT ;  /* 0x7fffffff0eff7812 */ /* 0x000fda000780c0ff */
[----:B------:R-:W-:Y:S01]  /*3660*/  @!P0 MOV R12, R14 ;  /* 0x0000000e000c8202 */ /* 0x000fe20000000f00 */
[----:B------:R-:W-:Y:S06]  /*3670*/  @!P0 BRA `(.L_x_71) ;  /* 0x0000000000408947 */ /* 0x000fec0003800000 */
[----:B------:R-:W-:-:S13]  /*3680*/  FSETP.GEU.FTZ.AND P0, PT, R14, RZ, PT ;  /* 0x000000ff0e00720b */ /* 0x000fda0003f1e000 */
[----:B------:R-:W-:Y:S01]  /*3690*/  @!P0 MOV R12, 0x7fffffff ;  /* 0x7fffffff000c8802 */ /* 0x000fe20000000f00 */
[----:B------:R-:W-:Y:S06]  /*36a0*/  @!P0 BRA `(.L_x_71) ;  /* 0x0000000000348947 */ /* 0x000fec0003800000 */
[----:B------:R-:W-:-:S13]  /*36b0*/  FSETP.GTU.FTZ.AND P0, PT, |R14|, +INF , PT ;  /* 0x7f8000000e00780b */ /* 0x000fda0003f1c200 */
[----:B------:R-:W-:Y:S01]  /*36c0*/  @P0 FADD.FTZ R12, R14, 1 ;  /* 0x3f8000000e0c0421 */ /* 0x000fe20000010000 */
[----:B------:R-:W-:Y:S06]  /*36d0*/  @P0 BRA `(.L_x_71) ;  /* 0x0000000000280947 */ /* 0x000fec0003800000 */
[----:B------:R-:W-:-:S13]  /*36e0*/  FSETP.NEU.FTZ.AND P0, PT, |R14|, +INF , PT ;  /* 0x7f8000000e00780b */ /* 0x000fda0003f1d200 */
[----:B------:R-:W-:-:S04]  /*36f0*/  @P0 FFMA R30, R14, 1.84467440737095516160e+19, RZ ;  /* 0x5f8000000e1e0823 */ /* 0x000fc800000000ff */
[----:B------:R-:W0:Y:S02]  /*3700*/  @P0 MUFU.RSQ R12, R30 ;  /* 0x0000001e000c0308 */ /* 0x000e240000001400 */
[----:B0-----:R-:W-:Y:S01]  /*3710*/  @P0 FMUL.FTZ R25, R30, R12 ;  /* 0x0000000c1e190220 */ /* 0x001fe20000410000 */
[----:B------:R-:W-:-:S03]  /*3720*/  @P0 FMUL.FTZ R12, R12, 0.5 ;  /* 0x3f0000000c0c0820 */ /* 0x000fc60000410000 */
[----:B------:R-:W-:-:S04]  /*3730*/  @P0 FADD.FTZ R2, -R25, -RZ ;  /* 0x800000ff19020221 */ /* 0x000fc80000010100 */
[----:B------:R-:W-:-:S04]  /*3740*/  @P0 FFMA R2, R25, R2, R30 ;  /* 0x0000000219020223 */ /* 0x000fc8000000001e */
[----:B------:R-:W-:Y:S01]  /*3750*/  @P0 FFMA R2, R2, R12, R25 ;  /* 0x0000000c02020223 */ /* 0x000fe20000000019 */
[----:B------:R-:W-:-:S03]  /*3760*/  @!P0 MOV R12, R14 ;  /* 0x0000000e000c8202 */ /* 0x000fc60000000f00 */
[----:B------:R-:W-:-:S07]  /*3770*/  @P0 FMUL.FTZ R12, R2, 2.3283064365386962891e-10 ;  /* 0x2f800000020c0820 */ /* 0x000fce0000410000 */
.L_x_71:
[----:B------:R-:W-:Y:S02]  /*3780*/  HFMA2 R31, -RZ, RZ, 0, 0 ;  /* 0x00000000ff1f7431 */ /* 0x000fe400000001ff */
[----:B------:R-:W-:-:S04]  /*3790*/  IMAD.MOV.U32 R30, RZ, RZ, R0 ;  /* 0x000000ffff1e7224 */ /* 0x000fc800078e0000 */
[----:B------:R-:W-:Y:S05]  /*37a0*/  RET.REL.NODEC R30 `(trendflex_many_series_one_param_f32) ;  /* 0xffffffc81e147950 */ /* 0x000fea0003c3ffff */
        .type           $trendflex_many_series_one_param_f32$__internal_trig_reduction_slowpathd,@function
        .size           $trendflex_many_series_one_param_f32$__internal_trig_reduction_slowpathd,(.L_x_161 - $trendflex_many_series_one_param_f32$__internal_trig_reduction_slowpathd)
$trendflex_many_series_one_param_f32$__internal_trig_reduction_slowpathd:
[----:B------:R-:W-:Y:S01]  /*37b0*/  SHF.R.U32.HI R0, RZ, 0x14, R25 ;  /* 0x00000014ff007819 */ /* 0x000fe20000011619 */
[----:B------:R-:W-:Y:S01]  /*37c0*/  HFMA2 R6, -RZ, RZ, 0, 0 ;  /* 0x00000000ff067431 */ /* 0x000fe200000001ff */
[----:B------:R-:W-:Y:S02]  /*37d0*/  MOV R11, R24 ;  /* 0x00000018000b7202 */ /* 0x000fe40000000f00 */
[----:B------:R-:W-:Y:S02]  /*37e0*/  LOP3.LUT R2, R0, 0x7ff, RZ, 0xc0, !PT ;  /* 0x000007ff00027812 */ /* 0x000fe400078ec0ff */
[----:B------:R-:W-:Y:S02]  /*37f0*/  MOV R7, R25 ;  /* 0x0000001900077202 */ /* 0x000fe40000000f00 */
[----:B------:R-:W-:-:S13]  /*3800*/  ISETP.NE.AND P0, PT, R2, 0x7ff, PT ;  /* 0x000007ff0200780c */ /* 0x000fda0003f05270 */
[----:B------:R-:W-:Y:S05]  /*3810*/  @!P0 BRA `(.L_x_72) ;  /* 0x0000000800288947 */ /* 0x000fea0003800000 */
[----:B------:R-:W-:Y:S02]  /*3820*/  IADD3 R2, PT, PT, R2, -0x400, RZ ;  /* 0xfffffc0002027810 */ /* 0x000fe40007ffe0ff */
[----:B------:R-:W-:Y:S02]  /*3830*/  CS2R R26, SRZ ;  /* 0x00000000001a7805 */ /* 0x000fe4000001ff00 */
[----:B------:R-:W-:Y:S02]  /*3840*/  SHF.R.U32.HI R4, RZ, 0x6, R2 ;  /* 0x00000006ff047819 */ /* 0x000fe40000011602 */
[----:B------:R-:W-:Y:S02]  /*3850*/  ISETP.GE.U32.AND P0, PT, R2, 0x80, PT ;  /* 0x000000800200780c */ /* 0x000fe40003f06070 */
[C---:B------:R-:W-:Y:S02]  /*3860*/  IADD3 R9, PT, PT, -R4.reuse, 0x13, RZ ;  /* 0x0000001304097810 */ /* 0x040fe40007ffe1ff */
[----:B------:R-:W-:-:S02]  /*3870*/  IADD3 R8, PT, PT, -R4, 0xf, RZ ;  /* 0x0000000f04087810 */ /* 0x000fc40007ffe1ff */
[----:B------:R-:W-:-:S04]  /*3880*/  SEL R9, R9, 0x12, P0 ;  /* 0x0000001209097807 */ /* 0x000fc80000000000 */
[----:B------:R-:W-:-:S13]  /*3890*/  ISETP.GE.AND P0, PT, R8, R9, PT ;  /* 0x000000090800720c */ /* 0x000fda0003f06270 */
[----:B------:R-:W-:Y:S05]  /*38a0*/  @P0 BRA `(.L_x_73) ;  /* 0x0000000000880947 */ /* 0x000fea0003800000 */
[C---:B------:R-:W-:Y:S01]  /*38b0*/  SHF.L.U64.HI R13, R11.reuse, 0xb, R7 ;  /* 0x0000000b0b0d7819 */ /* 0x040fe20000010207 */
[----:B------:R-:W-:Y:S01]  /*38c0*/  IMAD.SHL.U32 R11, R11, 0x800, RZ ;  /* 0x000008000b0b7824 */ /* 0x000fe200078e00ff */
[----:B------:R-:W-:Y:S02]  /*38d0*/  IADD3 R16, PT, PT, RZ, -R4, -R9 ;  /* 0x80000004ff107210 */ /* 0x000fe40007ffe809 */
[----:B------:R-:W-:Y:S02]  /*38e0*/  CS2R R26, SRZ ;  /* 0x00000000001a7805 */ /* 0x000fe4000001ff00 */
[----:B------:R-:W-:Y:S01]  /*38f0*/  MOV R14, RZ ;  /* 0x000000ff000e7202 */ /* 0x000fe20000000f00 */
[----:B------:R-:W0:Y:S01]  /*3900*/  LDCU.64 UR4, c[0x0][0x358] ;  /* 0x00006b00ff0477ac */ /* 0x000e220008000a00 */
[----:B------:R-:W-:-:S07]  /*3910*/  LOP3.LUT R13, R13, 0x80000000, RZ, 0xfc, !PT ;  /* 0x800000000d0d7812 */ /* 0x000fce00078efcff */
.L_x_74:
[----:B------:R-:W1:Y:S02]  /*3920*/  LDC.64 R2, c[0x4][RZ] ;  /* 0x01000000ff027b82 */ /* 0x000e640000000a00 */
[----:B-1----:R-:W-:-:S06]  /*3930*/  IMAD.WIDE R2, R8, 0x8, R2 ;  /* 0x0000000808027825 */ /* 0x002fcc00078e0202 */
[----:B0-----:R-:W2:Y:S01]  /*3940*/  LDG.E.64.CONSTANT R2, desc[UR4][R2.64] ;  /* 0x0000000402027981 */ /* 0x001ea2000c1e9b00 */
[----:B------:R-:W-:Y:S01]  /*3950*/  MOV R6, R26 ;  /* 0x0000001a00067202 */ /* 0x000fe20000000f00 */
[----:B------:R-:W-:Y:S01]  /*3960*/  VIADD R16, R16, 0x1 ;  /* 0x0000000110107836 */ /* 0x000fe20000000000 */
[----:B------:R-:W-:Y:S02]  /*3970*/  MOV R7, R27 ;  /* 0x0000001b00077202 */ /* 0x000fe40000000f00 */
[----:B------:R-:W-:Y:S01]  /*3980*/  IADD3 R8, PT, PT, R8, 0x1, RZ ;  /* 0x0000000108087810 */ /* 0x000fe20007ffe0ff */
[----:B--2---:R-:W-:-:S04]  /*3990*/  IMAD.WIDE.U32 R6, P2, R2, R11, R6 ;  /* 0x0000000b02067225 */ /* 0x004fc80007840006 */
[----:B------:R-:W-:Y:S02]  /*39a0*/  IMAD R17, R2, R13, RZ ;  /* 0x0000000d02117224 */ /* 0x000fe400078e02ff */
[CC--:B------:R-:W-:Y:S02]  /*39b0*/  IMAD R18, R3.reuse, R11.reuse, RZ ;  /* 0x0000000b03127224 */ /* 0x0c0fe400078e02ff */
[----:B------:R-:W-:Y:S01]  /*39c0*/  IMAD.HI.U32 R19, R3, R11, RZ ;  /* 0x0000000b03137227 */ /* 0x000fe200078e00ff */
[----:B------:R-:W-:Y:S02]  /*39d0*/  IADD3 R7, P0, PT, R17, R7, RZ ;  /* 0x0000000711077210 */ /* 0x000fe40007f1e0ff */
[----:B------:R-:W-:Y:S02]  /*39e0*/  LEA R17, R14, R1, 0x3 ;  /* 0x000000010e117211 */ /* 0x000fe400078e18ff */
[----:B------:R-:W-:Y:S01]  /*39f0*/  IADD3 R7, P1, PT, R18, R7, RZ ;  /* 0x0000000712077210 */ /* 0x000fe20007f3e0ff */
[----:B------:R-:W-:Y:S01]  /*3a00*/  IMAD.HI.U32 R18, R2, R13, RZ ;  /* 0x0000000d02127227 */ /* 0x000fe200078e00ff */
[----:B------:R-:W-:-:S03]  /*3a10*/  IADD3 R14, PT, PT, R14, 0x1, RZ ;  /* 0x000000010e0e7810 */ /* 0x000fc60007ffe0ff */
[----:B------:R1:W-:Y:S01]  /*3a20*/  STL.64 [R17], R6 ;  /* 0x0000000611007387 */ /* 0x0003e20000100a00 */
[----:B------:R-:W-:Y:S01]  /*3a30*/  IADD3.X R2, PT, PT, R18, RZ, RZ, P2, !PT ;  /* 0x000000ff12027210 */ /* 0x000fe200017fe4ff */
[----:B------:R-:W-:-:S03]  /*3a40*/  IMAD.HI.U32 R18, R3, R13, RZ ;  /* 0x0000000d03127227 */ /* 0x000fc600078e00ff */
[----:B------:R-:W-:Y:S01]  /*3a50*/  IADD3.X R2, P0, PT, R19, R2, RZ, P0, !PT ;  /* 0x0000000213027210 */ /* 0x000fe2000071e4ff */
[----:B------:R-:W-:-:S05]  /*3a60*/  IMAD R3, R3, R13, RZ ;  /* 0x0000000d03037224 */ /* 0x000fca00078e02ff */
[----:B------:R-:W-:Y:S02]  /*3a70*/  IADD3.X R26, P1, PT, R3, R2, RZ, P1, !PT ;  /* 0x00000002031a7210 */ /* 0x000fe40000f3e4ff */
[----:B------:R-:W-:Y:S02]  /*3a80*/  IADD3.X R2, PT, PT, R18, RZ, RZ, P0, !PT ;  /* 0x000000ff12027210 */ /* 0x000fe400007fe4ff */
[----:B------:R-:W-:Y:S02]  /*3a90*/  ISETP.NE.AND P0, PT, R16, -0xf, PT ;  /* 0xfffffff11000780c */ /* 0x000fe40003f05270 */
[----:B------:R-:W-:-:S11]  /*3aa0*/  IADD3.X R27, PT, PT, RZ, R2, RZ, P1, !PT ;  /* 0x00000002ff1b7210 */ /* 0x000fd60000ffe4ff */
[----:B-1----:R-:W-:Y:S05]  /*3ab0*/  @P0 BRA `(.L_x_74) ;  /* 0xfffffffc00980947 */ /* 0x002fea000383ffff */
[----:B------:R-:W-:-:S07]  /*3ac0*/  MOV R8, R9 ;  /* 0x0000000900087202 */ /* 0x000fce0000000f00 */
.L_x_73:
[----:B------:R-:W-:Y:S01]  /*3ad0*/  LOP3.LUT P0, R31, R0, 0x3f, RZ, 0xc0, !PT ;  /* 0x0000003f001f7812 */ /* 0x000fe2000780c0ff */
[----:B------:R-:W-:-:S05]  /*3ae0*/  IMAD.IADD R0, R4, 0x1, R8 ;  /* 0x0000000104007824 */ /* 0x000fca00078e0208 */
[----:B------:R-:W-:-:S05]  /*3af0*/  LEA R29, R0, R1, 0x3 ;  /* 0x00000001001d7211 */ /* 0x000fca00078e18ff */
[----:B------:R0:W-:Y:S04]  /*3b00*/  STL.64 [R29+-0x78], R26 ;  /* 0xffff881a1d007387 */ /* 0x0001e80000100a00 */
[----:B------:R-:W2:Y:S04]  /*3b10*/  @P0 LDL.64 R16, [R1+0x8] ;  /* 0x0000080001100983 */ /* 0x000ea80000100a00 */
[----:B------:R-:W3:Y:S04]  /*3b20*/  LDL.64 R2, [R1+0x10] ;  /* 0x0000100001027983 */ /* 0x000ee80000100a00 */
[----:B------:R-:W4:Y:S01]  /*3b30*/  LDL.64 R6, [R1+0x18] ;  /* 0x0000180001067983 */ /* 0x000f220000100a00 */
[----:B------:R-:W-:-:S02]  /*3b40*/  @P0 LOP3.LUT R0, R31, 0x3f, RZ, 0x3c, !PT ;  /* 0x0000003f1f000812 */ /* 0x000fc400078e3cff */
[--C-:B--2---:R-:W-:Y:S02]  /*3b50*/  @P0 SHF.R.U64 R9, R16, 0x1, R17.reuse ;  /* 0x0000000110090819 */ /* 0x104fe40000001211 */
[----:B------:R-:W-:Y:S02]  /*3b60*/  @P0 SHF.R.U32.HI R11, RZ, 0x1, R17 ;  /* 0x00000001ff0b0819 */ /* 0x000fe40000011611 */
[--C-:B---3--:R-:W-:Y:S02]  /*3b70*/  @P0 SHF.R.U32.HI R21, RZ, 0x1, R3.reuse ;  /* 0x00000001ff150819 */ /* 0x108fe40000011603 */
[C-C-:B------:R-:W-:Y:S02]  /*3b80*/  @P0 SHF.R.U64 R19, R2.reuse, 0x1, R3.reuse ;  /* 0x0000000102130819 */ /* 0x140fe40000001203 */
[CC--:B------:R-:W-:Y:S02]  /*3b90*/  @P0 SHF.L.U64.HI R17, R2.reuse, R31.reuse, R3 ;  /* 0x0000001f02110219 */ /* 0x0c0fe40000010203 */
[----:B------:R-:W-:-:S02]  /*3ba0*/  @P0 SHF.L.U32 R13, R2, R31, RZ ;  /* 0x0000001f020d0219 */ /* 0x000fc400000006ff */
[-CC-:B------:R-:W-:Y:S02]  /*3bb0*/  @P0 SHF.R.U64 R4, R9, R0.reuse, R11.reuse ;  /* 0x0000000009040219 */ /* 0x180fe4000000120b */
[-C--:B------:R-:W-:Y:S02]  /*3bc0*/  @P0 SHF.R.U32.HI R8, RZ, R0.reuse, R11 ;  /* 0x00000000ff080219 */ /* 0x080fe4000001160b */
[----:B----4-:R-:W-:Y:S02]  /*3bd0*/  @P0 SHF.L.U32 R9, R6, R31, RZ ;  /* 0x0000001f06090219 */ /* 0x010fe400000006ff */
[----:B------:R-:W-:Y:S02]  /*3be0*/  @P0 SHF.R.U64 R14, R19, R0, R21 ;  /* 0x00000000130e0219 */ /* 0x000fe40000001215 */
[----:B------:R-:W-:Y:S02]  /*3bf0*/  @P0 LOP3.LUT R2, R13, R4, RZ, 0xfc, !PT ;  /* 0x000000040d020212 */ /* 0x000fe400078efcff */
[----:B------:R-:W-:-:S02]  /*3c00*/  @P0 LOP3.LUT R3, R17, R8, RZ, 0xfc, !PT ;  /* 0x0000000811030212 */ /* 0x000fc400078efcff */
[----:B------:R-:W-:Y:S02]  /*3c10*/  @P0 SHF.L.U64.HI R13, R6, R31, R7 ;  /* 0x0000001f060d0219 */ /* 0x000fe40000010207 */
[----:B------:R-:W-:Y:S02]  /*3c20*/  @P0 SHF.R.U32.HI R0, RZ, R0, R21 ;  /* 0x00000000ff000219 */ /* 0x000fe40000011615 */
[----:B------:R-:W-:Y:S02]  /*3c30*/  @P0 LOP3.LUT R6, R9, R14, RZ, 0xfc, !PT ;  /* 0x0000000e09060212 */ /* 0x000fe400078efcff */
[C---:B------:R-:W-:Y:S02]  /*3c40*/  SHF.L.U32 R8, R2.reuse, 0x2, RZ ;  /* 0x0000000202087819 */ /* 0x040fe400000006ff */
[----:B------:R-:W-:Y:S02]  /*3c50*/  SHF.L.U64.HI R11, R2, 0x2, R3 ;  /* 0x00000002020b7819 */ /* 0x000fe40000010203 */
[----:B------:R-:W-:-:S02]  /*3c60*/  @P0 LOP3.LUT R7, R13, R0, RZ, 0xfc, !PT ;  /* 0x000000000d070212 */ /* 0x000fc400078efcff */
[----:B------:R-:W-:Y:S02]  /*3c70*/  SHF.L.W.U32.HI R3, R3, 0x2, R6 ;  /* 0x0000000203037819 */ /* 0x000fe40000010e06 */
[----:B------:R-:W-:Y:S02]  /*3c80*/  IADD3 RZ, P0, PT, RZ, -R8, RZ ;  /* 0x80000008ffff7210 */ /* 0x000fe40007f1e0ff */
[----:B------:R-:W-:Y:S02]  /*3c90*/  LOP3.LUT R0, RZ, R11, RZ, 0x33, !PT ;  /* 0x0000000bff007212 */ /* 0x000fe400078e33ff */
[----:B------:R-:W-:Y:S02]  /*3ca0*/  SHF.L.W.U32.HI R6, R6, 0x2, R7 ;  /* 0x0000000206067819 */ /* 0x000fe40000010e07 */
[----:B------:R-:W-:Y:S02]  /*3cb0*/  LOP3.LUT R4, RZ, R3, RZ, 0x33, !PT ;  /* 0x00000003ff047212 */ /* 0x000fe400078e33ff */
[----:B------:R-:W-:-:S02]  /*3cc0*/  IADD3.X R2, P0, PT, RZ, R0, RZ, P0, !PT ;  /* 0x00000000ff027210 */ /* 0x000fc4000071e4ff */
[----:B------:R-:W-:Y:S02]  /*3cd0*/  LOP3.LUT R0, RZ, R6, RZ, 0x33, !PT ;  /* 0x00000006ff007212 */ /* 0x000fe400078e33ff */
[----:B------:R-:W-:Y:S02]  /*3ce0*/  ISETP.GT.U32.AND P2, PT, R3, -0x1, PT ;  /* 0xffffffff0300780c */ /* 0x000fe40003f44070 */
[----:B------:R-:W-:Y:S02]  /*3cf0*/  IADD3.X R4, P1, PT, RZ, R4, RZ, P0, !PT ;  /* 0x00000004ff047210 */ /* 0x000fe4000073e4ff */
[----:B------:R-:W-:Y:S02]  /*3d00*/  ISETP.GT.AND.EX P0, PT, R6, -0x1, PT, P2 ;  /* 0xffffffff0600780c */ /* 0x000fe40003f04320 */
[----:B------:R-:W-:Y:S02]  /*3d10*/  IADD3.X R9, PT, PT, RZ, R0, RZ, P1, !PT ;  /* 0x00000000ff097210 */ /* 0x000fe40000ffe4ff */
[----:B------:R-:W-:-:S02]  /*3d20*/  SEL R11, R11, R2, P0 ;  /* 0x000000020b0b7207 */ /* 0x000fc40000000000 */
[----:B------:R-:W-:Y:S02]  /*3d30*/  SEL R14, R6, R9, P0 ;  /* 0x00000009060e7207 */ /* 0x000fe40000000000 */
[----:B------:R-:W-:Y:S02]  /*3d40*/  SEL R9, R3, R4, P0 ;  /* 0x0000000403097207 */ /* 0x000fe40000000000 */
[----:B------:R-:W-:-:S03]  /*3d50*/  ISETP.NE.U32.AND P1, PT, R14, RZ, PT ;  /* 0x000000ff0e00720c */ /* 0x000fc60003f25070 */
[----:B------:R-:W-:Y:S02]  /*3d60*/  @!P0 IADD3 R8, PT, PT, -R8, RZ, RZ ;  /* 0x000000ff08088210 */ /* 0x000fe40007ffe1ff */
[----:B------:R-:W-:-:S06]  /*3d70*/  SEL R3, R9, R14, !P1 ;  /* 0x0000000e09037207 */ /* 0x000fcc0004800000 */
[----:B------:R-:W1:Y:S02]  /*3d80*/  FLO.U32 R3, R3 ;  /* 0x0000000300037300 */ /* 0x000e6400000e0000 */
[C---:B-1----:R-:W-:Y:S02]  /*3d90*/  IADD3 R4, PT, PT, -R3.reuse, 0x1f, RZ ;  /* 0x0000001f03047810 */ /* 0x042fe40007ffe1ff */
[----:B------:R-:W-:Y:S02]  /*3da0*/  IADD3 R0, PT, PT, -R3, 0x3f, RZ ;  /* 0x0000003f03007810 */ /* 0x000fe40007ffe1ff */
[----:B------:R-:W-:-:S04]  /*3db0*/  @P1 IADD3 R0, PT, PT, R4, RZ, RZ ;  /* 0x000000ff04001210 */ /* 0x000fc80007ffe0ff */
[----:B------:R-:W-:-:S13]  /*3dc0*/  ISETP.NE.AND P1, PT, R0, RZ, PT ;  /* 0x000000ff0000720c */ /* 0x000fda0003f25270 */
[----:B0-----:R-:W-:Y:S05]  /*3dd0*/  @!P1 BRA `(.L_x_75) ;  /* 0x0000000000289947 */ /* 0x001fea0003800000 */
[----:B------:R-:W-:Y:S02]  /*3de0*/  LOP3.LUT R2, R0, 0x3f, RZ, 0xc0, !PT ;  /* 0x0000003f00027812 */ /* 0x000fe400078ec0ff */
[--C-:B------:R-:W-:Y:S02]  /*3df0*/  SHF.R.U64 R4, R8, 0x1, R11.reuse ;  /* 0x0000000108047819 */ /* 0x100fe4000000120b */
[----:B------:R-:W-:Y:S02]  /*3e00*/  SHF.R.U32.HI R8, RZ, 0x1, R11 ;  /* 0x00000001ff087819 */ /* 0x000fe4000001160b */
[----:B------:R-:W-:Y:S02]  /*3e10*/  LOP3.LUT R3, R0, 0x3f, RZ, 0xc, !PT ;  /* 0x0000003f00037812 */ /* 0x000fe400078e0cff */
[CC--:B------:R-:W-:Y:S02]  /*3e20*/  SHF.L.U64.HI R14, R9.reuse, R2.reuse, R14 ;  /* 0x00000002090e7219 */ /* 0x0c0fe4000001020e */
[----:B------:R-:W-:-:S02]  /*3e30*/  SHF.L.U32 R9, R9, R2, RZ ;  /* 0x0000000209097219 */ /* 0x000fc400000006ff */
[-CC-:B------:R-:W-:Y:S02]  /*3e40*/  SHF.R.U64 R2, R4, R3.reuse, R8.reuse ;  /* 0x0000000304027219 */ /* 0x180fe40000001208 */
[----:B------:R-:W-:Y:S02]  /*3e50*/  SHF.R.U32.HI R3, RZ, R3, R8 ;  /* 0x00000003ff037219 */ /* 0x000fe40000011608 */
[----:B------:R-:W-:Y:S02]  /*3e60*/  LOP3.LUT R9, R9, R2, RZ, 0xfc, !PT ;  /* 0x0000000209097212 */ /* 0x000fe400078efcff */
[----:B------:R-:W-:-:S07]  /*3e70*/  LOP3.LUT R14, R14, R3, RZ, 0xfc, !PT ;  /* 0x000000030e0e7212 */ /* 0x000fce00078efcff */
.L_x_75:
[----:B------:R-:W-:Y:S02]  /*3e80*/  HFMA2 R3, -RZ, RZ, 0, 0 ;  /* 0x00000000ff037431 */ /* 0x000fe400000001ff */
[----:B------:R-:W-:Y:S01]  /*3e90*/  IMAD.WIDE.U32 R16, R9, 0x2168c235, RZ ;  /* 0x2168c23509107825 */ /* 0x000fe200078e00ff */
[----:B------:R-:W-:-:S03]  /*3ea0*/  SHF.R.U32.HI R7, RZ, 0x1e, R7 ;  /* 0x0000001eff077819 */ /* 0x000fc60000011607 */
[----:B------:R-:W-:Y:S01]  /*3eb0*/  IMAD.MOV.U32 R2, RZ, RZ, R17 ;  /* 0x000000ffff027224 */ /* 0x000fe200078e0011 */
[----:B------:R-:W-:Y:S01]  /*3ec0*/  IADD3 RZ, P1, PT, R16, R16, RZ ;  /* 0x0000001010ff7210 */ /* 0x000fe20007f3e0ff */
[----:B------:R-:W-:Y:S01]  /*3ed0*/  IMAD.HI.U32 R4, R14, -0x36f0255e, RZ ;  /* 0xc90fdaa20e047827 */ /* 0x000fe200078e00ff */
[----:B------:R-:W-:-:S03]  /*3ee0*/  LEA.HI R6, R6, R7, RZ, 0x1 ;  /* 0x0000000706067211 */ /* 0x000fc600078f08ff */
[----:B------:R-:W-:-:S04]  /*3ef0*/  IMAD.WIDE.U32 R2, R9, -0x36f0255e, R2 ;  /* 0xc90fdaa209027825 */ /* 0x000fc800078e0002 */
[C---:B------:R-:W-:Y:S02]  /*3f00*/  IMAD R9, R14.reuse, -0x36f0255e, RZ ;  /* 0xc90fdaa20e097824 */ /* 0x040fe400078e02ff */
[----:B------:R-:W-:-:S05]  /*3f10*/  IMAD.WIDE.U32 R2, P2, R14, 0x2168c235, R2 ;  /* 0x2168c2350e027825 */ /* 0x000fca0007840002 */
[----:B------:R-:W-:Y:S02]  /*3f20*/  IADD3.X R4, PT, PT, R4, RZ, RZ, P2, !PT ;  /* 0x000000ff04047210 */ /* 0x000fe400017fe4ff */
[----:B------:R-:W-:Y:S02]  /*3f30*/  IADD3 R3, P2, PT, R9, R3, RZ ;  /* 0x0000000309037210 */ /* 0x000fe40007f5e0ff */
[----:B------:R-:W-:Y:S02]  /*3f40*/  IADD3.X RZ, P1, PT, R2, R2, RZ, P1, !PT ;  /* 0x0000000202ff7210 */ /* 0x000fe40000f3e4ff */
[----:B------:R-:W-:Y:S02]  /*3f50*/  IADD3.X R4, PT, PT, RZ, R4, RZ, P2, !PT ;  /* 0x00000004ff047210 */ /* 0x000fe400017fe4ff */
[C---:B------:R-:W-:Y:S02]  /*3f60*/  ISETP.GT.U32.AND P3, PT, R3.reuse, RZ, PT ;  /* 0x000000ff0300720c */ /* 0x040fe40003f64070 */
[----:B------:R-:W-:-:S02]  /*3f70*/  IADD3.X R2, P2, PT, R3, R3, RZ, P1, !PT ;  /* 0x0000000303027210 */ /* 0x000fc40000f5e4ff */
[C---:B------:R-:W-:Y:S02]  /*3f80*/  ISETP.GT.AND.EX P1, PT, R4.reuse, RZ, PT, P3 ;  /* 0x000000ff0400720c */ /* 0x040fe40003f24330 */
[-C--:B------:R-:W-:Y:S02]  /*3f90*/  IADD3.X R9, PT, PT, R4, R4.reuse, RZ, P2, !PT ;  /* 0x0000000404097210 */ /* 0x080fe400017fe4ff */
[----:B------:R-:W-:Y:S02]  /*3fa0*/  SEL R2, R2, R3, P1 ;  /* 0x0000000302027207 */ /* 0x000fe40000800000 */
[----:B------:R-:W-:Y:S02]  /*3fb0*/  SEL R3, R9, R4, P1 ;  /* 0x0000000409037207 */ /* 0x000fe40000800000 */
[----:B------:R-:W-:Y:S02]  /*3fc0*/  IADD3 R2, P2, PT, R2, 0x1, RZ ;  /* 0x0000000102027810 */ /* 0x000fe40007f5e0ff */
[----:B------:R-:W-:-:S02]  /*3fd0*/  SEL R9, RZ, 0xffffffff, !P1 ;  /* 0xffffffffff097807 */ /* 0x000fc40004800000 */
[----:B------:R-:W-:Y:S02]  /*3fe0*/  IADD3.X R3, PT, PT, RZ, R3, RZ, P2, !PT ;  /* 0x00000003ff037210 */ /* 0x000fe400017fe4ff */
[----:B------:R-:W-:Y:S01]  /*3ff0*/  LOP3.LUT P1, R25, R25, 0x80000000, RZ, 0xc0, !PT ;  /* 0x8000000019197812 */ /* 0x000fe2000782c0ff */
[----:B------:R-:W-:Y:S01]  /*4000*/  IMAD.IADD R0, R9, 0x1, -R0 ;  /* 0x0000000109007824 */ /* 0x000fe200078e0a00 */
[----:B------:R-:W-:Y:S02]  /*4010*/  SHF.R.U64 R2, R2, 0xa, R3 ;  /* 0x0000000a02027819 */ /* 0x000fe40000001203 */
[----:B------:R-:W-:Y:S02]  /*4020*/  @!P0 LOP3.LUT R25, R25, 0x80000000, RZ, 0x3c, !PT ;  /* 0x8000000019198812 */ /* 0x000fe400078e3cff */
[----:B------:R-:W-:Y:S02]  /*4030*/  IADD3 R2, P2, PT, R2, 0x1, RZ ;  /* 0x0000000102027810 */ /* 0x000fe40007f5e0ff */
[----:B------:R-:W-:-:S02]  /*4040*/  SHF.L.U32 R0, R0, 0x14, RZ ;  /* 0x0000001400007819 */ /* 0x000fc400000006ff */
[----:B------:R-:W-:-:S03]  /*4050*/  LEA.HI.X R3, R3, RZ, RZ, 0x16, P2 ;  /* 0x000000ff03037211 */ /* 0x000fc600010fb4ff */
[----:B------:R-:W-:Y:S02]  /*4060*/  @P1 IADD3 R6, PT, PT, -R6, RZ, RZ ;  /* 0x000000ff06061210 */ /* 0x000fe40007ffe1ff */
[--C-:B------:R-:W-:Y:S02]  /*4070*/  SHF.R.U64 R2, R2, 0x1, R3.reuse ;  /* 0x0000000102027819 */ /* 0x100fe40000001203 */
[----:B------:R-:W-:Y:S02]  /*4080*/  SHF.R.U32.HI R3, RZ, 0x1, R3 ;  /* 0x00000001ff037819 */ /* 0x000fe40000011603 */
[----:B------:R-:W-:-:S04]  /*4090*/  IADD3 R11, P2, P3, RZ, RZ, R2 ;  /* 0x000000ffff0b7210 */ /* 0x000fc80007b5e002 */
[----:B------:R-:W-:-:S04]  /*40a0*/  IADD3.X R0, PT, PT, R0, 0x3fe00000, R3, P2, P3 ;  /* 0x3fe0000000007810 */ /* 0x000fc800017e6403 */
[----:B------:R-:W-:-:S07]  /*40b0*/  LOP3.LUT R7, R0, R25, RZ, 0xfc, !PT ;  /* 0x0000001900077212 */ /* 0x000fce00078efcff */
.L_x_72:
[----:B------:R-:W-:Y:S02]  /*40c0*/  MOV R0, R6 ;  /* 0x0000000600007202 */ /* 0x000fe40000000f00 */
[----:B------:R-:W-:Y:S02]  /*40d0*/  MOV R6, R11 ;  /* 0x0000000b00067202 */ /* 0x000fe40000000f00 */
[----:B------:R-:W-:-:S04]  /*40e0*/  MOV R11, 0x0 ;  /* 0x00000000000b7802 */ /* 0x000fc80000000f00 */
[----:B------:R-:W-:Y:S05]  /*40f0*/  RET.REL.NODEC R10 `(trendflex_many_series_one_param_f32) ;  /* 0xffffffbc0ac07950 */ /* 0x000fea0003c3ffff */
.L_x_76:
[----:B------:R-:W-:-:S00]  /*4100*/  BRA `(.L_x_76) ;  /* 0xfffffffc00fc7947 */ /* 0x000fc0000383ffff */
[----:B------:R-:W-:-:S00]  /*4110*/  NOP ;  /* 0x0000000000007918 */ /* 0x000fc00000000000 */
        /* <DEDUP_REMOVED lines=14> */
.L_x_161:


//--------------------- .text.trendflex_batch_f32 --------------------------
	.section	.text.trendflex_batch_f32,"ax",@progbits
	.align	128
        .global         trendflex_batch_f32
        .type           trendflex_batch_f32,@function
        .size           trendflex_batch_f32,(.L_x_165 - trendflex_batch_f32)
        .other          trendflex_batch_f32,@"STO_CUDA_ENTRY STV_DEFAULT"
trendflex_batch_f32:
.text.trendflex_batch_f32:
[----:B------:R-:W0:Y:S01]  /*0000*/  LDC R1, c[0x0][0x37c] ;  /* 0x0000df00ff017b82 */ /* 0x000e220000000800 */
[----:B------:R-:W1:Y:S07]  /*0010*/  S2R R12, SR_TID.X ;  /* 0x00000000000c7919 */ /* 0x000e6e0000002100 */
[----:B------:R-:W1:Y:S01]  /*0020*/  S2UR UR4, SR_CTAID.X ;  /* 0x00000000000479c3 */ /* 0x000e620000002500 */
[----:B------:R-:W2:Y:S01]  /*0030*/  LDCU UR5, c[0x0][0x394] ;  /* 0x00007280ff0577ac */ /* 0x000ea20008000800 */
[----:B0-----:R-:W-:-:S06]  /*0040*/  VIADD R1, R1, 0xffffffd8 ;  /* 0xffffffd801017836 */ /* 0x001fcc0000000000 */
[----:B------:R-:W1:Y:S02]  /*0050*/  LDC R3, c[0x0][0x360] ;  /* 0x0000d800ff037b82 */ /* 0x000e640000000800 */
[----:B-1----:R-:W-:-:S05]  /*0060*/  IMAD R18, R3, UR4, R12 ;  /* 0x0000000403127c24 */ /* 0x002fca000f8e020c */
[----:B--2---:R-:W-:-:S13]  /*0070*/  ISETP.GE.AND P0, PT, R18, UR5, PT ;  /* 0x0000000512007c0c */ /* 0x004fda000bf06270 */
[----:B------:R-:W-:Y:S05]  /*0080*/  @P0 EXIT ;  /* 0x000000000000094d */ /* 0x000fea0003800000 */
[----:B------:R-:W0:Y:S01]  /*0090*/  LDC.64 R2, c[0x0][0x388] ;  /* 0x0000e200ff027b82 */ /* 0x000e220000000a00 */
[----:B------:R-:W1:Y:S01]  /*00a0*/  LDCU.64 UR6, c[0x0][0x358] ;  /* 0x00006b00ff0677ac */ /* 0x000e620008000a00 */
[----:B------:R-:W2:Y:S06]  /*00b0*/  LDCU UR4, c[0x0][0x398] ;  /* 0x00007300ff0477ac */ /* 0x000eac0008000800 */
[----:B------:R-:W3:Y:S01]  /*00c0*/  LDC R5, c[0x0][0x390] ;  /* 0x0000e400ff057b82 */ /* 0x000ee20000000800 */
[----:B0-----:R-:W-:-:S06]  /*00d0*/  IMAD.WIDE R2, R18, 0x4, R2 ;  /* 0x0000000412027825 */ /* 0x001fcc00078e0202 */
[----:B-1----:R-:W3:Y:S02]  /*00e0*/  LDG.E.CONSTANT R2, desc[UR6][R2.64] ;  /* 0x0000000602027981 */ /* 0x002ee4000c1e9900 */
[----:B---3--:R-:W-:-:S04]  /*00f0*/  ISETP.GE.AND P0, PT, R2, R5, PT ;  /* 0x000000050200720c */ /* 0x008fc80003f06270 */
[----:B------:R-:W-:-:S04]  /*0100*/  ISETP.GT.AND P0, PT, R2, RZ, !P0 ;  /* 0x000000ff0200720c */ /* 0x000fc80004704270 */
[----:B------:R-:W-:-:S04]  /*0110*/  ISETP.LT.OR P0, PT, R5, 0x1, !P0 ;  /* 0x000000010500780c */ /* 0x000fc80004701670 */
[----:B--2---:R-:W-:-:S13]  /*0120*/  ISETP.LE.U32.OR P0, PT, R5, UR4, P0 ;  /* 0x0000000405007c0c */ /* 0x004fda0008703470 */
[----:B------:R-:W-:Y:S05]  /*0130*/  @P0 EXIT ;  /* 0x000000000000094d */ /* 0x000fea0003800000 */
[----:B------:R-:W0:Y:S02]  /*0140*/  LDC R3, c[0x0][0x39c] ;  /* 0x0000e700ff037b82 */ /* 0x000e240000000800 */
[----:B0-----:R-:W-:-:S04]  /*0150*/  ISETP.GT.U32.AND P0, PT, R2, R3, PT ;  /* 0x000000030200720c */ /* 0x001fc80003f04070 */
[----:B------:R-:W-:-:S13]  /*0160*/  ISETP.LT.OR P0, PT, R3, 0x1, P0 ;  /* 0x000000010300780c */ /* 0x000fda0000701670 */
[----:B------:R-:W-:Y:S05]  /*0170*/  @P0 EXIT ;  /* 0x000000000000094d */ /* 0x000fea0003800000 */
[----:B------:R-:W-:-:S05]  /*0180*/  VIADD R3, R5, -UR4 ;  /* 0x8000000405037c36 */ /* 0x000fca0008000000 */
[----:B------:R-:W-:-:S13]  /*0190*/  ISETP.GE.AND P0, PT, R3, R2, PT ;  /* 0x000000020300720c */ /* 0x000fda0003f06270 */
        /* <DEDUP_REMOVED lines=8> */
[----:B------:R-:W0:Y:S01]  /*0220*/  I2F.F64.U32 R4, R4 ;  /* 0x0000000400047312 */ /* 0x000e220000201800 */
[----:B------:R-:W-:Y:S01]  /*0230*/  BSSY.RECONVERGENT B0, `(.L_x_77) ;  /* 0x0000011000007945 */ /* 0x000fe20003800200 */
[----:B------:R-:W-:-:S06]  /*0240*/  SHF.R.S32.HI R14, RZ, 0x1f, R18 ;  /* 0x0000001fff0e7819 */ /* 0x000fcc0000011412 */
[----:B0-----:R-:W0:Y:S01]  /*0250*/  MUFU.RCP64H R7, R5 ;  /* 0x0000000500077308 */ /* 0x001e220000001800 */
[----:B------:R-:W-:-:S05]  /*0260*/  VIADD R6, R5, 0x300402 ;  /* 0x0030040205067836 */ /* 0x000fca0000000000 */
[----:B------:R-:W-:Y:S01]  /*0270*/  FSETP.GEU.AND P0, PT, |R6|, 5.8789094863358348022e-39, PT ;  /* 0x004004020600780b */ /* 0x000fe20003f0e200 */
[----:B0-----:R-:W-:-:S08]  /*0280*/  DFMA R8, -R4, R6, 1 ;  /* 0x3ff000000408742b */ /* 0x001fd00000000106 */
[----:B------:R-:W-:-:S08]  /*0290*/  DFMA R8, R8, R8, R8 ;  /* 0x000000080808722b */ /* 0x000fd00000000008 */
[----:B------:R-:W-:-:S08]  /*02a0*/  DFMA R8, R6, R8, R6 ;  /* 0x000000080608722b */ /* 0x000fd00000000006 */
[----:B------:R-:W-:-:S08]  /*02b0*/  DFMA R10, -R4, R8, 1 ;  /* 0x3ff00000040a742b */ /* 0x000fd00000000108 */
[----:B------:R-:W-:Y:S01]  /*02c0*/  DFMA R8, R8, R10, R8 ;  /* 0x0000000a0808722b */ /* 0x000fe20000000008 */
[----:B------:R-:W-:Y:S10]  /*02d0*/  @P0 BRA `(.L_x_78) ;  /* 0x0000000000180947 */ /* 0x000ff40003800000 */
[----:B------:R-:W-:Y:S01]  /*02e0*/  LOP3.LUT R0, R5, 0x7fffffff, RZ, 0xc0, !PT ;  /* 0x7fffffff05007812 */ /* 0x000fe200078ec0ff */
[----:B------:R-:W-:Y:S01]  /*02f0*/  IMAD.MOV.U32 R6, RZ, RZ, R4 ;  /* 0x000000ffff067224 */ /* 0x000fe200078e0004 */
[----:B------:R-:W-:Y:S01]  /*0300*/  MOV R4, 0x340 ;  /* 0x0000034000047802 */ /* 0x000fe20000000f00 */
[----:B------:R-:W-:Y:S02]  /*0310*/  IMAD.MOV.U32 R7, RZ, RZ, R5 ;  /* 0x000000ffff077224 */ /* 0x000fe400078e0005 */
[----:B------:R-:W-:-:S07]  /*0320*/  VIADD R10, R0, 0xfff00000 ;  /* 0xfff00000000a7836 */ /* 0x000fce0000000000 */
[----:B------:R-:W-:Y:S05]  /*0330*/  CALL.REL.NOINC `($__internal_3_$__cuda_sm20_dblrcp_rn_slowpath_v3) ;  /* 0x00000038008c7944 */ /* 0x000fea0003c00000 */
.L_x_78:
[----:B------:R-:W-:Y:S05]  /*0340*/  BSYNC.RECONVERGENT B0 ;  /* 0x0000000000007941 */ /* 0x000fea0003800200 */
.L_x_77:
[----:B------:R-:W-:Y:S01]  /*0350*/  UMOV UR4, 0x1add62e4 ;  /* 0x1add62e400047882 */ /* 0x000fe20000000000 */
[----:B------:R-:W-:Y:S01]  /*0360*/  UMOV UR5, 0x4011c583 ;  /* 0x4011c58300057882 */ /* 0x000fe20000000000 */
[----:B------:R-:W-:Y:S01]  /*0370*/  MOV R6, 0x652b82fe ;  /* 0x652b82fe00067802 */ /* 0x000fe20000000f00 */
[----:B------:R-:W-:Y:S01]  /*0380*/  DMUL R4, R8, UR4 ;  /* 0x0000000408047c28 */ /* 0x000fe20008000000 */
[----:B------:R-:W-:Y:S01]  /*0390*/  IMAD.MOV.U32 R7, RZ, RZ, 0x3ff71547 ;  /* 0x3ff71547ff077424 */ /* 0x000fe200078e00ff */
[----:B------:R-:W-:Y:S01]  /*03a0*/  UMOV UR4, 0xfefa39ef ;  /* 0xfefa39ef00047882 */ /* 0x000fe20000000000 */
[----:B------:R-:W-:Y:S01]  /*03b0*/  UMOV UR5, 0x3fe62e42 ;  /* 0x3fe62e4200057882 */ /* 0x000fe20000000000 */
[----:B------:R-:W-:Y:S04]  /*03c0*/  BSSY.RECONVERGENT B0, `(.L_x_79) ;  /* 0x000003b000007945 */ /* 0x000fe80003800200 */
[----:B------:R-:W-:-:S02]  /*03d0*/  DFMA R6, R4, -R6, 6.75539944105574400000e+15 ;  /* 0x433800000406742b */ /* 0x000fc40000000806 */
[----:B------:R-:W-:Y:S02]  /*03e0*/  DADD R16, -RZ, -R4 ;  /* 0x00000000ff107229 */ /* 0x000fe40000000904 */
[----:B------:R-:W-:-:S04]  /*03f0*/  DSETP.NEU.AND P2, PT, R4, +INF , PT ;  /* 0x7ff000000400742a */ /* 0x000fc80003f4d000 */
[----:B------:R-:W-:-:S04]  /*0400*/  DADD R8, R6, -6.75539944105574400000e+15 ;  /* 0xc338000006087429 */ /* 0x000fc80000000000 */
[----:B------:R-:W-:-:S04]  /*0410*/  IMAD.MOV.U32 R0, RZ, RZ, R17 ;  /* 0x000000ffff007224 */ /* 0x000fc800078e0011 */
[----:B------:R-:W-:Y:S01]  /*0420*/  DFMA R10, R8, -UR4, -R4 ;  /* 0x80000004080a7c2b */ /* 0x000fe20008000804 */
[----:B------:R-:W-:Y:S01]  /*0430*/  UMOV UR4, 0x3b39803f ;  /* 0x3b39803f00047882 */ /* 0x000fe20000000000 */
[----:B------:R-:W-:Y:S01]  /*0440*/  UMOV UR5, 0x3c7abc9e ;  /* 0x3c7abc9e00057882 */ /* 0x000fe20000000000 */
[----:B------:R-:W-:Y:S01]  /*0450*/  FSETP.GEU.AND P0, PT, |R0|, 4.1917929649353027344, PT ;  /* 0x4086232b0000780b */ /* 0x000fe20003f0e200 */
[----:B------:R-:W-:-:S04]  /*0460*/  @!P2 DMUL R24, RZ, +INF ;  /* 0x7ff00000ff18a828 */ /* 0x000fc80000000000 */
[----:B------:R-:W-:Y:S01]  /*0470*/  DFMA R10, R8, -UR4, R10 ;  /* 0x80000004080a7c2b */ /* 0x000fe2000800000a */
[----:B------:R-:W-:Y:S01]  /*0480*/  UMOV UR4, 0x69ce2bdf ;  /* 0x69ce2bdf00047882 */ /* 0x000fe20000000000 */
[----:B------:R-:W-:Y:S01]  /*0490*/  IMAD.MOV.U32 R8, RZ, RZ, -0x35dec16 ;  /* 0xfca213eaff087424 */ /* 0x000fe200078e00ff */
[----:B------:R-:W-:Y:S01]  /*04a0*/  UMOV UR5, 0x3e5ade15 ;  /* 0x3e5ade1500057882 */ /* 0x000fe20000000000 */
[----:B------:R-:W-:-:S06]  /*04b0*/  IMAD.MOV.U32 R9, RZ, RZ, 0x3e928af3 ;  /* 0x3e928af3ff097424 */ /* 0x000fcc00078e00ff */
        /* <DEDUP_REMOVED lines=26> */
[----:B------:R-:W-:-:S10]  /*0660*/  DFMA R8, R10, R8, 1 ;  /* 0x3ff000000a08742b */ /* 0x000fd40000000008 */
[----:B------:R-:W-:Y:S02]  /*0670*/  IMAD R17, R6, 0x100000, R9 ;  /* 0x0010000006117824 */ /* 0x000fe400078e0209 */
[----:B------:R-:W-:Y:S01]  /*0680*/  IMAD.MOV.U32 R16, RZ, RZ, R8 ;  /* 0x000000ffff107224 */ /* 0x000fe200078e0008 */
[----:B------:R-:W-:Y:S06]  /*0690*/  @!P0 BRA `(.L_x_80) ;  /* 0x0000000000348947 */ /* 0x000fec0003800000 */
[----:B------:R-:W-:Y:S01]  /*06a0*/  FSETP.GEU.AND P1, PT, |R0|, 4.2275390625, PT ;  /* 0x408748000000780b */ /* 0x000fe20003f2e200 */
[C---:B------:R-:W-:Y:S02]  /*06b0*/  DADD R10, -R4.reuse, +INF ;  /* 0x7ff00000040a7429 */ /* 0x040fe40000000100 */
[----:B------:R-:W-:-:S08]  /*06c0*/  DSETP.GT.AND P0, PT, R4, RZ, PT ;  /* 0x000000ff0400722a */ /* 0x000fd00003f04000 */
[----:B------:R-:W-:Y:S02]  /*06d0*/  FSEL R16, R10, RZ, !P0 ;  /* 0x000000ff0a107208 */ /* 0x000fe40004000000 */
[----:B------:R-:W-:Y:S02]  /*06e0*/  @!P1 LEA.HI R0, R6, R6, RZ, 0x1 ;  /* 0x0000000606009211 */ /* 0x000fe400078f08ff */
[----:B------:R-:W-:Y:S02]  /*06f0*/  FSEL R17, R11, RZ, !P0 ;  /* 0x000000ff0b117208 */ /* 0x000fe40004000000 */
[----:B------:R-:W-:-:S04]  /*0700*/  @!P1 SHF.R.S32.HI R7, RZ, 0x1, R0 ;  /* 0x00000001ff079819 */ /* 0x000fc80000011400 */
[----:B------:R-:W-:Y:S01]  /*0710*/  @!P1 IADD3 R6, PT, PT, R6, -R7, RZ ;  /* 0x8000000706069210 */ /* 0x000fe20007ffe0ff */
[----:B------:R-:W-:-:S03]  /*0720*/  @!P1 IMAD R7, R7, 0x100000, R9 ;  /* 0x0010000007079824 */ /* 0x000fc600078e0209 */
[----:B------:R-:W-:Y:S01]  /*0730*/  @!P1 LEA R9, R6, 0x3ff00000, 0x14 ;  /* 0x3ff0000006099811 */ /* 0x000fe200078ea0ff */
[----:B------:R-:W-:Y:S02]  /*0740*/  @!P1 IMAD.MOV.U32 R6, RZ, RZ, R8 ;  /* 0x000000ffff069224 */ /* 0x000fe400078e0008 */
[----:B------:R-:W-:-:S06]  /*0750*/  @!P1 IMAD.MOV.U32 R8, RZ, RZ, RZ ;  /* 0x000000ffff089224 */ /* 0x000fcc00078e00ff */
[----:B------:R-:W-:-:S11]  /*0760*/  @!P1 DMUL R16, R6, R8 ;  /* 0x0000000806109228 */ /* 0x000fd60000000000 */
.L_x_80:
[----:B------:R-:W-:Y:S05]  /*0770*/  BSYNC.RECONVERGENT B0 ;  /* 0x0000000000007941 */ /* 0x000fea0003800200 */
.L_x_79:
[----:B------:R-:W-:Y:S01]  /*0780*/  BSSY.RECONVERGENT B0, `(.L_x_81) ;  /* 0x0000019000007945 */ /* 0x000fe20003800200 */
[----:B------:R-:W-:Y:S01]  /*0790*/  DMUL R28, R16, R16 ;  /* 0x00000010101c7228 */ /* 0x000fe20000000000 */
[----:B------:R-:W-:Y:S02]  /*07a0*/  @!P2 IMAD.MOV.U32 R0, RZ, RZ, 0x1 ;  /* 0x00000001ff00a424 */ /* 0x000fe400078e00ff */
[----:B------:R-:W-:Y:S08]  /*07b0*/  @!P2 BRA `(.L_x_82) ;  /* 0x000000000054a947 */ /* 0x000ff00003800000 */
[----:B------:R-:W-:Y:S01]  /*07c0*/  UMOV UR4, 0x6dc9c883 ;  /* 0x6dc9c88300047882 */ /* 0x000fe20000000000 */
[----:B------:R-:W-:Y:S01]  /*07d0*/  UMOV UR5, 0x3fe45f30 ;  /* 0x3fe45f3000057882 */ /* 0x000fe20000000000 */
[C---:B------:R-:W-:Y:S01]  /*07e0*/  DSETP.GE.AND P0, PT, R4.reuse, 2.14748364800000000000e+09, PT ;  /* 0x41e000000400742a */ /* 0x040fe20003f06000 */
[----:B------:R-:W-:Y:S01]  /*07f0*/  BSSY.RECONVERGENT B1, `(.L_x_83) ;  /* 0x0000010000017945 */ /* 0x000fe20003800200 */
        /* <DEDUP_REMOVED lines=14> */
[----:B------:R-:W-:Y:S05]  /*08e0*/  CALL.REL.NOINC `($trendflex_batch_f32$__internal_trig_reduction_slowpathd) ;  /* 0x0000003c00f87944 */ /* 0x000fea0003c00000 */
.L_x_84:
[----:B------:R-:W-:Y:S05]  /*08f0*/  BSYNC.RECONVERGENT B1 ;  /* 0x0000000000017941 */ /* 0x000fea0003800200 */
.L_x_83:
[----:B------:R-:W-:-:S07]  /*0900*/  VIADD R0, R0, 0x1 ;  /* 0x0000000100007836 */ /* 0x000fce0000000000 */
.L_x_82:
[----:B------:R-:W-:Y:S05]  /*0910*/  BSYNC.RECONVERGENT B0 ;  /* 0x0000000000007941 */ /* 0x000fea0003800200 */
.L_x_81:
[----:B------:R-:W0:Y:S01]  /*0920*/  LDCU.64 UR4, c[0x4][0x8] ;  /* 0x01000100ff0477ac */ /* 0x000e220008000a00 */
[----:B------:R-:W-:Y:S02]  /*0930*/  IMAD.SHL.U32 R3, R0, 0x40, RZ ;  /* 0x0000004000037824 */ /* 0x000fe400078e00ff */
[----:B------:R-:W-:Y:S01]  /*0940*/  IMAD.MOV.U32 R32, RZ, RZ, 0x20fd8164 ;  /* 0x20fd8164ff207424 */ /* 0x000fe200078e00ff */
[----:B------:R-:W-:Y:S01]  /*0950*/  DMUL R30, R24, R24 ;  /* 0x00000018181e7228 */ /* 0x000fe20000000000 */
[----:B------:R-:W1:Y:S01]  /*0960*/  LDCU UR8, c[0x0][0x390] ;  /* 0x00007200ff0877ac */ /* 0x000e620008000800 */
[----:B------:R-:W-:-:S04]  /*0970*/  LOP3.LUT R3, R3, 0x40, RZ, 0xc0, !PT ;  /* 0x0000004003037812 */ /* 0x000fc800078ec0ff */
[----:B0-----:R-:W-:-:S04]  /*0980*/  IADD3 R26, P0, PT, R3, UR4, RZ ;  /* 0x00000004031a7c10 */ /* 0x001fc8000ff1e0ff */
[----:B------:R-:W-:Y:S01]  /*0990*/  IADD3.X R27, PT, PT, RZ, UR5, RZ, P0, !PT ;  /* 0x00000005ff1b7c10 */ /* 0x000fe200087fe4ff */
[----:B------:R-:W0:Y:S04]  /*09a0*/  LDCU.64 UR4, c[0x0][0x3a0] ;  /* 0x00007400ff0477ac */ /* 0x000e280008000a00 */
[----:B------:R-:W2:Y:S04]  /*09b0*/  LDG.E.128.CONSTANT R8, desc[UR6][R26.64] ;  /* 0x000000061a087981 */ /* 0x000ea8000c1e9d00 */
[----:B------:R-:W3:Y:S04]  /*09c0*/  LDG.E.128.CONSTANT R4, desc[UR6][R26.64+0x10] ;  /* 0x000010061a047981 */ /* 0x000ee8000c1e9d00 */
[----:B------:R4:W5:Y:S01]  /*09d0*/  LDG.E.128.CONSTANT R20, desc[UR6][R26.64+0x20] ;  /* 0x000020061a147981 */ /* 0x000962000c1e9d00 */
[----:B------:R-:W-:Y:S01]  /*09e0*/  LOP3.LUT R3, R0, 0x1, RZ, 0xc0, !PT ;  /* 0x0000000100037812 */ /* 0x000fe200078ec0ff */
[----:B-1----:R-:W-:Y:S01]  /*09f0*/  IMAD.WIDE.U32 R18, R18, UR8, RZ ;  /* 0x0000000812127c25 */ /* 0x002fe2000f8e00ff */
[----:B------:R-:W-:Y:S02]  /*0a00*/  BSSY.RECONVERGENT B0, `(.L_x_85) ;  /* 0x0000071000007945 */ /* 0x000fe40003800200 */
[----:B------:R-:W-:Y:S01]  /*0a10*/  ISETP.NE.U32.AND P0, PT, R3, 0x1, PT ;  /* 0x000000010300780c */ /* 0x000fe20003f05070 */
[----:B------:R-:W-:-:S03]  /*0a20*/  IMAD.MOV.U32 R3, RZ, RZ, 0x3da8ff83 ;  /* 0x3da8ff83ff037424 */ /* 0x000fc600078e00ff */
[----:B------:R-:W-:Y:S01]  /*0a30*/  FSEL R32, R32, -8.06006814911005101289e+34, !P0 ;  /* 0xf9785eba20207808 */ /* 0x000fe20004000000 */
[----:B----4-:R-:W-:Y:S01]  /*0a40*/  DADD R26, R16, R16 ;  /* 0x00000000101a7229 */ /* 0x010fe20000000010 */
[----:B------:R-:W-:Y:S01]  /*0a50*/  FSEL R33, -R3, 0.11223486810922622681, !P0 ;  /* 0x3de5db6503217808 */ /* 0x000fe20004000100 */
[----:B------:R-:W-:-:S05]  /*0a60*/  IMAD R3, R14, UR8, R19 ;  /* 0x000000080e037c24 */ /* 0x000fca000f8e0213 */
[----:B--2---:R-:W-:-:S08]  /*0a70*/  DFMA R8, R30, R32, R8 ;  /* 0x000000201e08722b */ /* 0x004fd00000000008 */
[----:B------:R-:W-:-:S08]  /*0a80*/  DFMA R8, R30, R8, R10 ;  /* 0x000000081e08722b */ /* 0x000fd0000000000a */
[----:B---3--:R-:W-:-:S08]  /*0a90*/  DFMA R4, R30, R8, R4 ;  /* 0x000000081e04722b */ /* 0x008fd00000000004 */
[C---:B------:R-:W-:Y:S01]  /*0aa0*/  DFMA R4, R30.reuse, R4, R6 ;  /* 0x000000041e04722b */ /* 0x040fe20000000006 */
[----:B------:R-:W1:Y:S07]  /*0ab0*/  LDC R7, c[0x0][0x398] ;  /* 0x0000e600ff077b82 */ /* 0x000e6e0000000800 */
[----:B-----5:R-:W-:-:S08]  /*0ac0*/  DFMA R4, R30, R4, R20 ;  /* 0x000000041e04722b */ /* 0x020fd00000000014 */
[----:B------:R-:W-:-:S08]  /*0ad0*/  DFMA R4, R30, R4, R22 ;  /* 0x000000041e04722b */ /* 0x000fd00000000016 */
[----:B------:R-:W-:Y:S02]  /*0ae0*/  DFMA R24, R4, R24, R24 ;  /* 0x000000180418722b */ /* 0x000fe40000000018 */
[----:B------:R-:W-:-:S10]  /*0af0*/  DFMA R4, R30, R4, 1 ;  /* 0x3ff000001e04742b */ /* 0x000fd40000000004 */
[----:B------:R-:W-:Y:S02]  /*0b00*/  FSEL R8, R4, R24, !P0 ;  /* 0x0000001804087208 */ /* 0x000fe40004000000 */
[----:B------:R-:W-:Y:S02]  /*0b10*/  FSEL R9, R5, R25, !P0 ;  /* 0x0000001905097208 */ /* 0x000fe40004000000 */
[----:B------:R-:W-:-:S04]  /*0b20*/  LOP3.LUT P0, RZ, R0, 0x2, RZ, 0xc0, !PT ;  /* 0x0000000200ff7812 */ /* 0x000fc8000780c0ff */
[----:B------:R-:W-:-:S10]  /*0b30*/  DADD R4, RZ, -R8 ;  /* 0x00000000ff047229 */ /* 0x000fd40000000808 */
[----:B------:R-:W-:Y:S01]  /*0b40*/  FSEL R4, R8, R4, !P0 ;  /* 0x0000000408047208 */ /* 0x000fe20004000000 */
[C---:B------:R-:W-:Y:S01]  /*0b50*/  IMAD.SHL.U32 R8, R18.reuse, 0x4, RZ ;  /* 0x0000000412087824 */ /* 0x040fe200078e00ff */
[----:B------:R-:W-:Y:S02]  /*0b60*/  FSEL R5, R9, R5, !P0 ;  /* 0x0000000509057208 */ /* 0x000fe40004000000 */
[----:B------:R-:W-:Y:S02]  /*0b70*/  SHF.L.U64.HI R9, R18, 0x2, R3 ;  /* 0x0000000212097819 */ /* 0x000fe40000010203 */
[----:B0-----:R-:W-:Y:S02]  /*0b80*/  IADD3 R24, P1, PT, R8, UR4, RZ ;  /* 0x0000000408187c10 */ /* 0x001fe4000ff3e0ff */
[----:B------:R-:W-:Y:S02]  /*0b90*/  DMUL R26, R26, R4 ;  /* 0x000000041a1a7228 */ /* 0x000fe40000000000 */
[----:B------:R-:W-:Y:S01]  /*0ba0*/  DADD R4, R28, 1 ;  /* 0x3ff000001c047429 */ /* 0x000fe20000000000 */
[----:B------:R-:W-:-:S07]  /*0bb0*/  IADD3.X R25, PT, PT, R9, UR5, RZ, P1, !PT ;  /* 0x0000000509197c10 */ /* 0x000fce0008ffe4ff */
[----:B------:R-:W-:Y:S01]  /*0bc0*/  DADD R22, -R26, R4 ;  /* 0x000000001a167229 */ /* 0x000fe20000000104 */
[----:B-1----:R-:W-:-:S05]  /*0bd0*/  IMAD.IADD R5, R2, 0x1, R7 ;  /* 0x0000000102057824 */ /* 0x002fca00078e0207 */
[----:B------:R-:W-:Y:S02]  /*0be0*/  ISETP.GE.AND P0, PT, R5, 0x1, PT ;  /* 0x000000010500780c */ /* 0x000fe40003f06270 */
[----:B------:R-:W-:-:S11]  /*0bf0*/  DMUL R22, R22, 0.5 ;  /* 0x3fe0000016167828 */ /* 0x000fd60000000000 */
[----:B------:R-:W-:Y:S05]  /*0c00*/  @!P0 BRA `(.L_x_86) ;  /* 0x0000000400408947 */ /* 0x000fea0003800000 */
[----:B------:R-:W-:Y:S01]  /*0c10*/  VIMNMX R0, PT, PT, R5, UR8, PT ;  /* 0x0000000805007c48 */ /* 0x000fe2000bfe0100 */
[----:B------:R-:W-:Y:S01]  /*0c20*/  BSSY.RECONVERGENT B1, `(.L_x_87) ;  /* 0x0000023000017945 */ /* 0x000fe20003800200 */
[----:B------:R-:W-:Y:S02]  /*0c30*/  IMAD.MOV.U32 R3, RZ, RZ, RZ ;  /* 0x000000ffff037224 */ /* 0x000fe400078e00ff */
[C---:B------:R-:W-:Y:S02]  /*0c40*/  ISETP.GE.AND P1, PT, R0.reuse, 0x10, PT ;  /* 0x000000100000780c */ /* 0x040fe40003f26270 */
[----:B------:R-:W-:-:S04]  /*0c50*/  VIMNMX R6, PT, PT, R0, 0x1, !PT ;  /* 0x0000000100067848 */ /* 0x000fc80007fe0100 */
[----:B------:R-:W-:-:S04]  /*0c60*/  LOP3.LUT R14, R6, 0xf, RZ, 0xc0, !PT ;  /* 0x0000000f060e7812 */ /* 0x000fc800078ec0ff */
[----:B------:R-:W-:-:S03]  /*0c70*/  ISETP.NE.AND P0, PT, R14, RZ, PT ;  /* 0x000000ff0e00720c */ /* 0x000fc60003f05270 */
[----:B------:R-:W-:Y:S10]  /*0c80*/  @!P1 BRA `(.L_x_88) ;  /* 0x0000000000709947 */ /* 0x000ff40003800000 */
[----:B------:R-:W-:Y:S01]  /*0c90*/  LOP3.LUT R3, R6, 0x7ffffff0, RZ, 0xc0, !PT ;  /* 0x7ffffff006037812 */ /* 0x000fe200078ec0ff */
[----:B------:R-:W-:Y:S01]  /*0ca0*/  IMAD.MOV.U32 R15, RZ, RZ, 0x7fffffff ;  /* 0x7fffffffff0f7424 */ /* 0x000fe200078e00ff */
[----:B------:R-:W-:-:S03]  /*0cb0*/  IADD3 R4, P1, PT, R24, 0x20, RZ ;  /* 0x0000002018047810 */ /* 0x000fc60007f3e0ff */
[----:B------:R-:W-:Y:S01]  /*0cc0*/  IMAD.MOV R0, RZ, RZ, -R3 ;  /* 0x000000ffff007224 */ /* 0x000fe200078e0a03 */
[----:B------:R-:W-:-:S09]  /*0cd0*/  IADD3.X R13, PT, PT, RZ, R25, RZ, P1, !PT ;  /* 0x00000019ff0d7210 */ /* 0x000fd20000ffe4ff */
.L_x_89:
[----:B0-----:R-:W-:Y:S02]  /*0ce0*/  IMAD.MOV.U32 R10, RZ, RZ, R4 ;  /* 0x000000ffff0a7224 */ /* 0x001fe400078e0004 */
[----:B------:R-:W-:Y:S02]  /*0cf0*/  IMAD.MOV.U32 R11, RZ, RZ, R13 ;  /* 0x000000ffff0b7224 */ /* 0x000fe400078e000d */
[----:B------:R-:W-:Y:S01]  /*0d00*/  VIADD R0, R0, 0x10 ;  /* 0x0000001000007836 */ /* 0x000fe20000000000 */
[----:B------:R-:W-:Y:S02]  /*0d10*/  IADD3 R4, P2, PT, R10, 0x40, RZ ;  /* 0x000000400a047810 */ /* 0x000fe40007f5e0ff */
[----:B------:R0:W-:Y:S02]  /*0d20*/  STG.E desc[UR6][R10.64+-0x20], R15 ;  /* 0xffffe00f0a007986 */ /* 0x0001e4000c101906 */
[----:B------:R-:W-:Y:S01]  /*0d30*/  ISETP.NE.AND P1, PT, R0, RZ, PT ;  /* 0x000000ff0000720c */ /* 0x000fe20003f25270 */
[----:B------:R-:W-:Y:S01]  /*0d40*/  IMAD.X R13, RZ, RZ, R11, P2 ;  /* 0x000000ffff0d7224 */ /* 0x000fe200010e060b */
[----:B------:R0:W-:Y:S04]  /*0d50*/  STG.E desc[UR6][R10.64+-0x1c], R15 ;  /* 0xffffe40f0a007986 */ /* 0x0001e8000c101906 */
        /* <DEDUP_REMOVED lines=13> */
[----:B------:R0:W-:Y:S01]  /*0e30*/  STG.E desc[UR6][R10.64+0x1c], R15 ;  /* 0x00001c0f0a007986 */ /* 0x0001e2000c101906 */
[----:B------:R-:W-:Y:S05]  /*0e40*/  @P1 BRA `(.L_x_89) ;  /* 0xfffffffc00a41947 */ /* 0x000fea000383ffff */
.L_x_88:
[----:B------:R-:W-:Y:S05]  /*0e50*/  BSYNC.RECONVERGENT B1 ;  /* 0x0000000000017941 */ /* 0x000fea0003800200 */
.L_x_87:
[----:B------:R-:W-:Y:S05]  /*0e60*/  @!P0 BRA `(.L_x_86) ;  /* 0x0000000000a88947 */ /* 0x000fea0003800000 */
[----:B------:R-:W-:Y:S01]  /*0e70*/  ISETP.GE.U32.AND P0, PT, R14, 0x8, PT ;  /* 0x000000080e00780c */ /* 0x000fe20003f06070 */
[----:B------:R-:W-:Y:S01]  /*0e80*/  BSSY.RECONVERGENT B1, `(.L_x_90) ;  /* 0x000000f000017945 */ /* 0x000fe20003800200 */
[----:B------:R-:W-:-:S04]  /*0e90*/  LOP3.LUT R0, R6, 0x7, RZ, 0xc0, !PT ;  /* 0x0000000706007812 */ /* 0x000fc800078ec0ff */
[----:B------:R-:W-:-:S07]  /*0ea0*/  ISETP.NE.AND P1, PT, R0, RZ, PT ;  /* 0x000000ff0000720c */ /* 0x000fce0003f25270 */
[----:B------:R-:W-:Y:S06]  /*0eb0*/  @!P0 BRA `(.L_x_91) ;  /* 0x00000000002c8947 */ /* 0x000fec0003800000 */
[----:B------:R-:W-:Y:S02]  /*0ec0*/  IMAD.MOV.U32 R13, RZ, RZ, 0x7fffffff ;  /* 0x7fffffffff0d7424 */ /* 0x000fe400078e00ff */
[C---:B0-----:R-:W-:Y:S01]  /*0ed0*/  IMAD.WIDE.U32 R10, R3.reuse, 0x4, R24 ;  /* 0x00000004030a7825 */ /* 0x041fe200078e0018 */
[----:B------:R-:W-:-:S04]  /*0ee0*/  IADD3 R3, PT, PT, R3, 0x8, RZ ;  /* 0x0000000803037810 */ /* 0x000fc80007ffe0ff */
[----:B------:R1:W-:Y:S04]  /*0ef0*/  STG.E desc[UR6][R10.64], R13 ;  /* 0x0000000d0a007986 */ /* 0x0003e8000c101906 */
[----:B------:R1:W-:Y:S04]  /*0f00*/  STG.E desc[UR6][R10.64+0x4], R13 ;  /* 0x0000040d0a007986 */ /* 0x0003e8000c101906 */
[----:B------:R1:W-:Y:S04]  /*0f10*/  STG.E desc[UR6][R10.64+0x8], R13 ;  /* 0x0000080d0a007986 */ /* 0x0003e8000c101906 */
[----:B------:R1:W-:Y:S04]  /*0f20*/  STG.E desc[UR6][R10.64+0xc], R13 ;  /* 0x00000c0d0a007986 */ /* 0x0003e8000c101906 */
[----:B------:R1:W-:Y:S04]  /*0f30*/  STG.E desc[UR6][R10.64+0x10], R13 ;  /* 0x0000100d0a007986 */ /* 0x0003e8000c101906 */
[----:B------:R1:W-:Y:S04]  /*0f40*/  STG.E desc[UR6][R10.64+0x14], R13 ;  /* 0x0000140d0a007986 */ /* 0x0003e8000c101906 */
[----:B------:R1:W-:Y:S04]  /*0f50*/  STG.E desc[UR6][R10.64+0x18], R13 ;  /* 0x0000180d0a007986 */ /* 0x0003e8000c101906 */
[----:B------:R1:W-:Y:S02]  /*0f60*/  STG.E desc[UR6][R10.64+0x1c], R13 ;  /* 0x00001c0d0a007986 */ /* 0x0003e4000c101906 */
.L_x_91:
[----:B------:R-:W-:Y:S05]  /*0f70*/  BSYNC.RECONVERGENT B1 ;  /* 0x0000000000017941 */ /* 0x000fea0003800200 */
.L_x_90:
[----:B------:R-:W-:Y:S05]  /*0f80*/  @!P1 BRA `(.L_x_86) ;  /* 0x0000000000609947 */ /* 0x000fea0003800000 */
[----:B------:R-:W-:Y:S02]  /*0f90*/  ISETP.GE.U32.AND P0, PT, R0, 0x4, PT ;  /* 0x000000040000780c */ /* 0x000fe40003f06070 */
[----:B------:R-:W-:-:S04]  /*0fa0*/  LOP3.LUT R0, R6, 0x3, RZ, 0xc0, !PT ;  /* 0x0000000306007812 */ /* 0x000fc800078ec0ff */
[----:B------:R-:W-:-:S07]  /*0fb0*/  ISETP.NE.AND P1, PT, R0, RZ, PT ;  /* 0x000000ff0000720c */ /* 0x000fce0003f25270 */
[----:B-1----:R-:W-:Y:S02]  /*0fc0*/  @P0 IMAD.MOV.U32 R13, RZ, RZ, 0x7fffffff ;  /* 0x7fffffffff0d0424 */ /* 0x002fe400078e00ff */
[----:B0-----:R-:W-:-:S04]  /*0fd0*/  @P0 IMAD.WIDE.U32 R10, R3, 0x4, R24 ;  /* 0x00000004030a0825 */ /* 0x001fc800078e0018 */
[----:B------:R-:W-:Y:S01]  /*0fe0*/  @P0 VIADD R3, R3, 0x4 ;  /* 0x0000000403030836 */ /* 0x000fe20000000000 */
[----:B------:R2:W-:Y:S04]  /*0ff0*/  @P0 STG.E desc[UR6][R10.64], R13 ;  /* 0x0000000d0a000986 */ /* 0x0005e8000c101906 */
[----:B------:R2:W-:Y:S04]  /*1000*/  @P0 STG.E desc[UR6][R10.64+0x4], R13 ;  /* 0x0000040d0a000986 */ /* 0x0005e8000c101906 */
[----:B------:R2:W-:Y:S04]  /*1010*/  @P0 STG.E desc[UR6][R10.64+0x8], R13 ;  /* 0x0000080d0a000986 */ /* 0x0005e8000c101906 */
[----:B------:R2:W-:Y:S01]  /*1020*/  @P0 STG.E desc[UR6][R10.64+0xc], R13 ;  /* 0x00000c0d0a000986 */ /* 0x0005e2000c101906 */
[----:B------:R-:W-:Y:S05]  /*1030*/  @!P1 BRA `(.L_x_86) ;  /* 0x0000000000349947 */ /* 0x000fea0003800000 */
[----:B------:R-:W-:-:S04]  /*1040*/  IMAD.WIDE.U32 R8, R3, 0x4, R8 ;  /* 0x0000000403087825 */ /* 0x000fc800078e0008 */
[----:B------:R-:W-:Y:S01]  /*1050*/  IMAD.MOV R0, RZ, RZ, -R0 ;  /* 0x000000ffff007224 */ /* 0x000fe200078e0a00 */
[----:B------:R-:W-:Y:S01]  /*1060*/  IADD3 R3, P0, PT, R8, UR4, RZ ;  /* 0x0000000408037c10 */ /* 0x000fe2000ff1e0ff */
[----:B--2---:R-:W-:-:S03]  /*1070*/  IMAD.MOV.U32 R11, RZ, RZ, 0x7fffffff ;  /* 0x7fffffffff0b7424 */ /* 0x004fc600078e00ff */
[----:B------:R-:W-:-:S09]  /*1080*/  IADD3.X R4, PT, PT, R9, UR5, RZ, P0, !PT ;  /* 0x0000000509047c10 */ /* 0x000fd200087fe4ff */
.L_x_92:
[----:B---3--:R-:W-:Y:S01]  /*1090*/  IMAD.MOV.U32 R8, RZ, RZ, R3 ;  /* 0x000000ffff087224 */ /* 0x008fe200078e0003 */
[----:B------:R-:W-:Y:S01]  /*10a0*/  IADD3 R0, PT, PT, R0, 0x1, RZ ;  /* 0x0000000100007810 */ /* 0x000fe20007ffe0ff */
[--C-:B------:R-:W-:Y:S01]  /*10b0*/  IMAD.MOV.U32 R9, RZ, RZ, R4.reuse ;  /* 0x000000ffff097224 */ /* 0x100fe200078e0004 */
[----:B------:R-:W-:Y:S02]  /*10c0*/  IADD3 R3, P1, PT, R3, 0x4, RZ ;  /* 0x0000000403037810 */ /* 0x000fe40007f3e0ff */
[----:B------:R-:W-:Y:S02]  /*10d0*/  ISETP.NE.AND P0, PT, R0, RZ, PT ;  /* 0x000000ff0000720c */ /* 0x000fe40003f05270 */
[----:B------:R3:W-:Y:S01]  /*10e0*/  STG.E desc[UR6][R8.64], R11 ;  /* 0x0000000b08007986 */ /* 0x0007e2000c101906 */
[----:B------:R-:W-:-:S10]  /*10f0*/  IMAD.X R4, RZ, RZ, R4, P1 ;  /* 0x000000ffff047224 */ /* 0x000fd400008e0604 */
[----:B------:R-:W-:Y:S05]  /*1100*/  @P0 BRA `(.L_x_92) ;  /* 0xfffffffc00e00947 */ /* 0x000fea000383ffff */
.L_x_86:
[----:B------:R-:W-:Y:S05]  /*1110*/  BSYNC.RECONVERGENT B0 ;  /* 0x0000000000007941 */ /* 0x000fea0003800200 */
.L_x_85:
[----:B------:R-:W-:-:S13]  /*1120*/  ISETP.GE.AND P0, PT, R5, UR8, PT ;  /* 0x0000000805007c0c */ /* 0x000fda000bf06270 */
[----:B------:R-:W-:Y:S05]  /*1130*/  @P0 EXIT ;  /* 0x000000000000094d */ /* 0x000fea0003800000 */
[----:B---3--:R-:W3:Y:S01]  /*1140*/  LDC.64 R8, c[0x0][0x380] ;  /* 0x0000e000ff087b82 */ /* 0x008ee20000000a00 */
[----:B------:R-:W-:Y:S01]  /*1150*/  ISETP.GE.U32.AND P0, PT, R2, 0x2, PT ;  /* 0x000000020200780c */ /* 0x000fe20003f06070 */
[----:B------:R-:W4:Y:S01]  /*1160*/  LDCU UR8, c[0x0][0x39c] ;  /* 0x00007380ff0877ac */ /* 0x000f220008000800 */
[----:B---3--:R-:W-:-:S05]  /*1170*/  IMAD.WIDE R6, R7, 0x4, R8 ;  /* 0x0000000407067825 */ /* 0x008fca00078e0208 */
[----:B------:R-:W3:Y:S06]  /*1180*/  LDG.E.CONSTANT R4, desc[UR6][R6.64] ;  /* 0x0000000606047981 */ /* 0x000eec000c1e9900 */
[----:B------:R-:W5:Y:S01]  /*1190*/  @P0 LDG.E.CONSTANT R8, desc[UR6][R6.64+0x4] ;  /* 0x0000040606080981 */ /* 0x000f62000c1e9900 */
[----:B------:R-:W0:Y:S01]  /*11a0*/  S2UR UR5, SR_CgaCtaId ;  /* 0x00000000000579c3 */ /* 0x000e220000008800 */
[----:B------:R-:W-:Y:S01]  /*11b0*/  UMOV UR4, 0x400 ;  /* 0x0000040000047882 */ /* 0x000fe20000000000 */
[----:B----4-:R-:W-:Y:S01]  /*11c0*/  IMAD R3, R12, UR8, RZ ;  /* 0x000000080c037c24 */ /* 0x010fe2000f8e02ff */
[----:B------:R-:W-:Y:S01]  /*11d0*/  ISETP.GE.U32.AND P1, PT, R2, 0x3, PT ;  /* 0x000000030200780c */ /* 0x000fe20003f26070 */
[----:B------:R-:W-:Y:S02]  /*11e0*/  BSSY.RECONVERGENT B0, `(.L_x_93) ;  /* 0x0000076000007945 */ /* 0x000fe40003800200 */
[----:B------:R-:W-:Y:S01]  /*11f0*/  IMAD.SHL.U32 R3, R3, 0x4, RZ ;  /* 0x0000000403037824 */ /* 0x000fe200078e00ff */
[----:B0-----:R-:W-:-:S06]  /*1200*/  ULEA UR4, UR5, UR4, 0x18 ;  /* 0x0000000405047291 */ /* 0x001fcc000f8ec0ff */
[----:B------:R-:W-:Y:S01]  /*1210*/  IADD3 R0, PT, PT, R3, UR4, RZ ;  /* 0x0000000403007c10 */ /* 0x000fe2000fffe0ff */
[----:B---3--:R-:W0:Y:S02]  /*1220*/  F2F.F64.F32 R34, R4 ;  /* 0x0000000400227310 */ /* 0x008e240000201800 */
[----:B------:R3:W-:Y:S04]  /*1230*/  STS [R3+UR4], R4 ;  /* 0x0000000403007988 */ /* 0x0007e80008000804 */
[----:B-----5:R3:W-:Y:S01]  /*1240*/  @P0 STS [R3+UR4+0x4], R8 ;  /* 0x0000040803000988 */ /* 0x0207e20008000804 */
[----:B0-----:R-:W-:Y:S02]  /*1250*/  IMAD.MOV.U32 R36, RZ, RZ, R34 ;  /* 0x000000ffff247224 */ /* 0x001fe400078e0022 */
[----:B------:R-:W-:-:S02]  /*1260*/  IMAD.MOV.U32 R37, RZ, RZ, R35 ;  /* 0x000000ffff257224 */ /* 0x000fc400078e0023 */
[----:B------:R-:W-:Y:S02]  /*1270*/  IMAD.MOV.U32 R40, RZ, RZ, R34 ;  /* 0x000000ffff287224 */ /* 0x000fe400078e0022 */
[----:B------:R-:W-:Y:S02]  /*1280*/  IMAD.MOV.U32 R41, RZ, RZ, R35 ;  /* 0x000000ffff297224 */ /* 0x000fe400078e0023 */
[----:B------:R-:W0:Y:S02]  /*1290*/  @P0 F2F.F64.F32 R36, R8 ;  /* 0x0000000800240310 */ /* 0x000e240000201800 */
[----:B0-----:R-:W-:Y:S01]  /*12a0*/  @P0 DADD R40, R34, R36 ;  /* 0x0000000022280229 */ /* 0x001fe20000000024 */
[----:B------:R-:W-:Y:S02]  /*12b0*/  IMAD.MOV.U32 R32, RZ, RZ, R36 ;  /* 0x000000ffff207224 */ /* 0x000fe400078e0024 */
[----:B------:R-:W-:Y:S01]  /*12c0*/  IMAD.MOV.U32 R33, RZ, RZ, R37 ;  /* 0x000000ffff217224 */ /* 0x000fe200078e0025 */
[----:B---3--:R-:W-:Y:S07]  /*12d0*/  @!P1 BRA `(.L_x_94) ;  /* 0x0000000400989947 */ /* 0x008fee0003800000 */
[C---:B------:R-:W-:Y:S01]  /*12e0*/  VIADD R4, R2.reuse, 0xfffffffd ;  /* 0xfffffffd02047836 */ /* 0x040fe20000000000 */
[----:B------:R-:W-:Y:S01]  /*12f0*/  BSSY.RECONVERGENT B1, `(.L_x_95) ;  /* 0x0000043000017945 */ /* 0x000fe20003800200 */
[----:B------:R-:W-:Y:S01]  /*1300*/  VIADD R8, R2, 0xfffffffe ;  /* 0xfffffffe02087836 */ /* 0x000fe20000000000 */
[----:B------:R-:W-:Y:S01]  /*1310*/  MOV R33, R37 ;  /* 0x0000002500217202 */ /* 0x000fe20000000f00 */
[----:B------:R-:W-:Y:S01]  /*1320*/  IMAD.MOV.U32 R16, RZ, RZ, 0x2 ;  /* 0x00000002ff107424 */ /* 0x000fe200078e00ff */
[----:B------:R-:W-:Y:S01]  /*1330*/  ISETP.GE.U32.AND P0, PT, R4, 0x3, PT ;  /* 0x000000030400780c */ /* 0x000fe20003f06070 */
[----:B------:R-:W-:Y:S01]  /*1340*/  IMAD.MOV.U32 R32, RZ, RZ, R36 ;  /* 0x000000ffff207224 */ /* 0x000fe200078e0024 */
[----:B------:R-:W-:-:S11]  /*1350*/  LOP3.LUT R4, R8, 0x3, RZ, 0xc0, !PT ;  /* 0x0000000308047812 */ /* 0x000fd600078ec0ff */
[----:B------:R-:W-:Y:S05]  /*1360*/  @!P0 BRA `(.L_x_96) ;  /* 0x0000000000ec8947 */ /* 0x000fea0003800000 */
[----:B------:R-:W-:Y:S01]  /*1370*/  IADD3 R15, P0, PT, R6, 0xc, RZ ;  /* 0x0000000c060f7810 */ /* 0x000fe20007f1e0ff */
[----:B------:R-:W-:Y:S01]  /*1380*/  BSSY.RECONVERGENT B2, `(.L_x_97) ;  /* 0x0000038000027945 */ /* 0x000fe20003800200 */
[----:B------:R-:W-:Y:S01]  /*1390*/  LOP3.LUT R8, R8, 0xfffffffc, RZ, 0xc0, !PT ;  /* 0xfffffffc08087812 */ /* 0x000fe200078ec0ff */
[----:B-12---:R-:W-:Y:S02]  /*13a0*/  VIADD R13, R0, 0xc ;  /* 0x0000000c000d7836 */ /* 0x006fe40000000000 */
[----:B------:R-:W-:Y:S02]  /*13b0*/  IMAD.MOV.U32 R12, RZ, RZ, RZ ;  /* 0x000000ffff0c7224 */ /* 0x000fe400078e00ff */
[----:B------:R-:W-:Y:S02]  /*13c0*/  IMAD.MOV.U32 R32, RZ, RZ, R36 ;  /* 0x000000ffff207224 */ /* 0x000fe400078e0024 */
[----:B------:R-:W-:Y:S02]  /*13d0*/  IMAD.MOV.U32 R33, RZ, RZ, R37 ;  /* 0x000000ffff217224 */ /* 0x000fe400078e0025 */
[----:B------:R-:W-:-:S02]  /*13e0*/  IMAD.MOV R14, RZ, RZ, -R8 ;  /* 0x000000ffff0e7224 */ /* 0x000fc400078e0a08 */
[----:B------:R-:W-:-:S07]  /*13f0*/  IMAD.X R9, RZ, RZ, R7, P0 ;  /* 0x000000ffff097224 */ /* 0x000fce00000e0607 */
.L_x_98:
[----:B------:R-:W-:-:S05]  /*1400*/  MOV R8, R15 ;  /* 0x0000000f00087202 */ /* 0x000fca0000000f00 */
[----:B------:R-:W2:Y:S04]  /*1410*/  LDG.E.CONSTANT R20, desc[UR6][R8.64+-0x4] ;  /* 0xfffffc0608147981 */ /* 0x000ea8000c1e9900 */
[----:B------:R-:W3:Y:S04]  /*1420*/  LDG.E.CONSTANT R21, desc[UR6][R8.64] ;  /* 0x0000000608157981 */ /* 0x000ee8000c1e9900 */
[----:B------:R-:W4:Y:S04]  /*1430*/  LDG.E.CONSTANT R39, desc[UR6][R8.64+0x4] ;  /* 0x0000040608277981 */ /* 0x000f28000c1e9900 */
[----:B------:R-:W5:Y:S01]  /*1440*/  LDG.E.CONSTANT R15, desc[UR6][R8.64+0x8] ;  /* 0x00000806080f7981 */ /* 0x000f62000c1e9900 */
[----:B------:R-:W-:Y:S01]  /*1450*/  DMUL R10, R28, -R34 ;  /* 0x800000221c0a7228 */ /* 0x000fe20000000000 */
[----:B------:R-:W-:-:S02]  /*1460*/  VIADD R14, R14, 0x4 ;  /* 0x000000040e0e7836 */ /* 0x000fc40000000000 */
[----:B------:R-:W-:-:S03]  /*1470*/  VIADD R12, R12, 0x4 ;  /* 0x000000040c0c7836 */ /* 0x000fc60000000000 */
[----:B------:R-:W-:Y:S02]  /*1480*/  ISETP.NE.AND P0, PT, R14, RZ, PT ;  /* 0x000000ff0e00720c */ /* 0x000fe40003f05270 */
[-C--:B------:R-:W-:Y:S02]  /*1490*/  DFMA R18, R26, R36.reuse, R10 ;  /* 0x000000241a12722b */ /* 0x080fe4000000000a */
[----:B------:R-:W-:Y:S01]  /*14a0*/  DMUL R36, R28, -R36 ;  /* 0x800000241c247228 */ /* 0x000fe20000000000 */
[----:B--2---:R-:W0:Y:S08]  /*14b0*/  F2F.F64.F32 R16, R20 ;  /* 0x0000001400107310 */ /* 0x004e300000201800 */
[----:B---3--:R-:W1:Y:S01]  /*14c0*/  F2F.F64.F32 R10, R21 ;  /* 0x00000015000a7310 */ /* 0x008e620000201800 */
[----:B0-----:R-:W-:-:S07]  /*14d0*/  DADD R30, R16, R32 ;  /* 0x00000000101e7229 */ /* 0x001fce0000000020 */
[----:B-----5:R0:W-:Y:S01]  /*14e0*/  F2F.F64.F32 R32, R15 ;  /* 0x0000000f00207310 */ /* 0x0201e20000201800 */
[----:B------:R-:W-:Y:S02]  /*14f0*/  DFMA R30, R22, R30, R18 ;  /* 0x0000001e161e722b */ /* 0x000fe40000000012 */
[----:B-1----:R-:W-:Y:S01]  /*1500*/  DADD R18, R16, R10 ;  /* 0x0000000010127229 */ /* 0x002fe2000000000a */
[----:B0-----:R-:W-:-:S04]  /*1510*/  IADD3 R15, P1, PT, R8, 0x10, RZ ;  /* 0x00000010080f7810 */ /* 0x001fc80007f3e0ff */
[----:B----4-:R-:W0:Y:S01]  /*1520*/  F2F.F64.F32 R16, R39 ;  /* 0x0000002700107310 */ /* 0x010e220000201800 */
[-C--:B------:R-:W-:Y:S01]  /*1530*/  DFMA R36, R26, R30.reuse, R36 ;  /* 0x0000001e1a24722b */ /* 0x080fe20000000024 */
[----:B------:R-:W-:Y:S01]  /*1540*/  IMAD.X R9, RZ, RZ, R9, P1 ;  /* 0x000000ffff097224 */ /* 0x000fe200008e0609 */
[----:B------:R-:W-:-:S05]  /*1550*/  DMUL R34, R28, -R30 ;  /* 0x8000001e1c227228 */ /* 0x000fca0000000000 */
[----:B------:R-:W1:Y:S01]  /*1560*/  F2F.F32.F64 R20, R30 ;  /* 0x0000001e00147310 */ /* 0x000e620000301000 */
[----:B------:R-:W-:Y:S02]  /*1570*/  DFMA R18, R22, R18, R36 ;  /* 0x000000121612722b */ /* 0x000fe40000000024 */
[----:B0-----:R-:W-:Y:S02]  /*1580*/  DADD R10, R10, R16 ;  /* 0x000000000a0a7229 */ /* 0x001fe40000000010 */
[----:B------:R-:W-:-:S03]  /*1590*/  DADD R36, R16, R32 ;  /* 0x0000000010247229 */ /* 0x000fc60000000020 */
[----:B------:R-:W0:Y:S01]  /*15a0*/  F2F.F32.F64 R38, R18 ;  /* 0x0000001200267310 */ /* 0x000e220000301000 */
[-C--:B------:R-:W-:Y:S02]  /*15b0*/  DFMA R34, R26, R18.reuse, R34 ;  /* 0x000000121a22722b */ /* 0x080fe40000000022 */
[----:B------:R-:W-:Y:S01]  /*15c0*/  DMUL R42, R28, -R18 ;  /* 0x800000121c2a7228 */ /* 0x000fe20000000000 */
[----:B-1----:R-:W-:Y:S05]  /*15d0*/  STS [R13+-0x4], R20 ;  /* 0xfffffc140d007388 */ /* 0x002fea0000000800 */
[----:B------:R-:W-:Y:S01]  /*15e0*/  DFMA R34, R22, R10, R34 ;  /* 0x0000000a1622722b */ /* 0x000fe20000000022 */
[----:B------:R-:W1:Y:S01]  /*15f0*/  F2F.F64.F32 R10, R20 ;  /* 0x00000014000a7310 */ /* 0x000e620000201800 */
[----:B0-----:R-:W-:Y:S06]  /*1600*/  STS [R13], R38 ;  /* 0x000000260d007388 */ /* 0x001fec0000000800 */
[----:B------:R-:W-:Y:S01]  /*1610*/  DFMA R42, R26, R34, R42 ;  /* 0x000000221a2a722b */ /* 0x000fe2000000002a */
[----:B------:R-:W0:Y:S07]  /*1620*/  F2F.F32.F64 R30, R34 ;  /* 0x00000022001e7310 */ /* 0x000e2e0000301000 */
[----:B------:R-:W-:Y:S01]  /*1630*/  DFMA R36, R22, R36, R42 ;  /* 0x000000241624722b */ /* 0x000fe2000000002a */
[----:B------:R-:W2:Y:S01]  /*1640*/  F2F.F64.F32 R16, R38 ;  /* 0x0000002600107310 */ /* 0x000ea20000201800 */
[----:B-1----:R-:W-:Y:S01]  /*1650*/  DADD R10, R10, R40 ;  /* 0x000000000a0a7229 */ /* 0x002fe20000000028 */
[----:B0-----:R-:W-:Y:S06]  /*1660*/  STS [R13+0x4], R30 ;  /* 0x0000041e0d007388 */ /* 0x001fec0000000800 */
[----:B------:R-:W0:Y:S01]  /*1670*/  F2F.F32.F64 R42, R36 ;  /* 0x00000024002a7310 */ /* 0x000e220000301000 */
[----:B--2---:R-:W-:-:S07]  /*1680*/  DADD R10, R10, R16 ;  /* 0x000000000a0a7229 */ /* 0x004fce0000000010 */
[----:B------:R-:W1:Y:S01]  /*1690*/  F2F.F64.F32 R18, R30 ;  /* 0x0000001e00127310 */ /* 0x000e620000201800 */
[----:B0-----:R0:W-:Y:S07]  /*16a0*/  STS [R13+0x8], R42 ;  /* 0x0000082a0d007388 */ /* 0x0011ee0000000800 */
[----:B------:R-:W2:Y:S01]  /*16b0*/  F2F.F64.F32 R40, R42 ;  /* 0x0000002a00287310 */ /* 0x000ea20000201800 */
[----:B-1----:R-:W-:Y:S01]  /*16c0*/  DADD R10, R10, R18 ;  /* 0x000000000a0a7229 */ /* 0x002fe20000000012 */
[----:B0-----:R-:W-:-:S07]  /*16d0*/  VIADD R13, R13, 0x10 ;  /* 0x000000100d0d7836 */ /* 0x001fce0000000000 */
[----:B--2---:R-:W-:Y:S01]  /*16e0*/  DADD R40, R10, R40 ;  /* 0x000000000a287229 */ /* 0x004fe20000000028 */
[----:B------:R-:W-:Y:S10]  /*16f0*/  @P0 BRA `(.L_x_98) ;  /* 0xfffffffc00400947 */ /* 0x000ff4000383ffff */
[----:B------:R-:W-:Y:S05]  /*1700*/  BSYNC.RECONVERGENT B2 ;  /* 0x0000000000027941 */ /* 0x000fea0003800200 */
.L_x_97:
[----:B------:R-:W-:-:S07]  /*1710*/  VIADD R16, R12, 0x2 ;  /* 0x000000020c107836 */ /* 0x000fce0000000000 */
.L_x_96:
[----:B------:R-:W-:Y:S05]  /*1720*/  BSYNC.RECONVERGENT B1 ;  /* 0x0000000000017941 */ /* 0x000fea0003800200 */
.L_x_95:
[----:B------:R-:W-:-:S13]  /*1730*/  ISETP.NE.AND P0, PT, R4, RZ, PT ;  /* 0x000000ff0400720c */ /* 0x000fda0003f05270 */
[----:B------:R-:W-:Y:S05]  /*1740*/  @!P0 BRA `(.L_x_94) ;  /* 0x00000000007c8947 */ /* 0x000fea0003800000 */
[----:B------:R-:W-:Y:S01]  /*1750*/  IMAD R3, R16, 0x4, R3 ;  /* 0x0000000410037824 */ /* 0x000fe200078e0203 */
[----:B------:R-:W-:Y:S01]  /*1760*/  BSSY.RECONVERGENT B1, `(.L_x_99) ;  /* 0x0000019000017945 */ /* 0x000fe20003800200 */
[----:B------:R-:W-:Y:S02]  /*1770*/  IADD3 R4, PT, PT, -R4, RZ, RZ ;  /* 0x000000ff04047210 */ /* 0x000fe40007ffe1ff */
[----:B------:R-:W-:-:S07]  /*1780*/  VIADD R3, R3, UR4 ;  /* 0x0000000403037c36 */ /* 0x000fce0008000000 */
.L_x_100:
[----:B------:R-:W-:-:S06]  /*1790*/  IMAD.WIDE R8, R16, 0x4, R6 ;  /* 0x0000000410087825 */ /* 0x000fcc00078e0206 */
[----:B------:R-:W1:Y:S01]  /*17a0*/  LDG.E.CONSTANT R8, desc[UR6][R8.64] ;  /* 0x0000000608087981 */ /* 0x000e62000c1e9900 */
[----:B------:R-:W-:Y:S01]  /*17b0*/  DMUL R34, R28, -R34 ;  /* 0x800000221c227228 */ /* 0x000fe20000000000 */
[----:B------:R-:W-:Y:S02]  /*17c0*/  IMAD.MOV.U32 R14, RZ, RZ, R36 ;  /* 0x000000ffff0e7224 */ /* 0x000fe400078e0024 */
[----:B------:R-:W-:Y:S02]  /*17d0*/  IMAD.MOV.U32 R15, RZ, RZ, R37 ;  /* 0x000000ffff0f7224 */ /* 0x000fe400078e0025 */
[----:B------:R-:W-:Y:S02]  /*17e0*/  VIADD R4, R4, 0x1 ;  /* 0x0000000104047836 */ /* 0x000fe40000000000 */
[----:B------:R-:W-:Y:S01]  /*17f0*/  VIADD R16, R16, 0x1 ;  /* 0x0000000110107836 */ /* 0x000fe20000000000 */
[----:B------:R-:W-:Y:S02]  /*1800*/  DFMA R34, R26, R36, R34 ;  /* 0x000000241a22722b */ /* 0x000fe40000000022 */
[----:B------:R-:W-:Y:S01]  /*1810*/  ISETP.NE.AND P0, PT, R4, RZ, PT ;  /* 0x000000ff0400720c */ /* 0x000fe20003f05270 */
[----:B-12---:R-:W0:Y:S02]  /*1820*/  F2F.F64.F32 R10, R8 ;  /* 0x00000008000a7310 */ /* 0x006e240000201800 */
[----:B0-----:R-:W-:Y:S01]  /*1830*/  DADD R12, R10, R32 ;  /* 0x000000000a0c7229 */ /* 0x001fe20000000020 */
[----:B------:R-:W-:-:S02]  /*1840*/  IMAD.MOV.U32 R32, RZ, RZ, R10 ;  /* 0x000000ffff207224 */ /* 0x000fc400078e000a */
[----:B------:R-:W-:-:S05]  /*1850*/  IMAD.MOV.U32 R33, RZ, RZ, R11 ;  /* 0x000000ffff217224 */ /* 0x000fca00078e000b */
[----:B------:R-:W-:Y:S01]  /*1860*/  DFMA R36, R22, R12, R34 ;  /* 0x0000000c1624722b */ /* 0x000fe20000000022 */
[----:B------:R-:W-:Y:S01]  /*1870*/  IMAD.MOV.U32 R34, RZ, RZ, R14 ;  /* 0x000000ffff227224 */ /* 0x000fe200078e000e */
[----:B------:R-:W-:-:S04]  /*1880*/  MOV R35, R15 ;  /* 0x0000000f00237202 */ /* 0x000fc80000000f00 */
[----:B------:R-:W0:Y:S08]  /*1890*/  F2F.F32.F64 R18, R36 ;  /* 0x0000002400127310 */ /* 0x000e300000301000 */
[----:B0-----:R-:W0:Y:S01]  /*18a0*/  F2F.F64.F32 R12, R18 ;  /* 0x00000012000c7310 */ /* 0x001e220000201800 */
[----:B------:R1:W-:Y:S02]  /*18b0*/  STS [R3], R18 ;  /* 0x0000001203007388 */ /* 0x0003e40000000800 */
[----:B-1----:R-:W-:Y:S01]  /*18c0*/  VIADD R3, R3, 0x4 ;  /* 0x0000000403037836 */ /* 0x002fe20000000000 */
[----:B0-----:R-:W-:Y:S01]  /*18d0*/  DADD R40, R12, R40 ;  /* 0x000000000c287229 */ /* 0x001fe20000000028 */
[----:B------:R-:W-:Y:S10]  /*18e0*/  @P0 BRA `(.L_x_100) ;  /* 0xfffffffc00a80947 */ /* 0x000ff4000383ffff */
[----:B------:R-:W-:Y:S05]  /*18f0*/  BSYNC.RECONVERGENT B1 ;  /* 0x0000000000017941 */ /* 0x000fea0003800200 */
.L_x_99:
[----:B------:R-:W-:Y:S01]  /*1900*/  IMAD.MOV.U32 R34, RZ, RZ, R14 ;  /* 0x000000ffff227224 */ /* 0x000fe200078e000e */
[----:B------:R-:W-:Y:S01]  /*1910*/  MOV R33, R11 ;  /* 0x0000000b00217202 */ /* 0x000fe20000000f00 */
[----:B------:R-:W-:Y:S02]  /*1920*/  IMAD.MOV.U32 R35, RZ, RZ, R15 ;  /* 0x000000ffff237224 */ /* 0x000fe400078e000f */
[----:B------:R-:W-:-:S07]  /*1930*/  IMAD.MOV.U32 R32, RZ, RZ, R10 ;  /* 0x000000ffff207224 */ /* 0x000fce00078e000a */
.L_x_94:
[----:B------:R-:W-:Y:S05]  /*1940*/  BSYNC.RECONVERGENT B0 ;  /* 0x0000000000007941 */ /* 0x000fea0003800200 */
.L_x_93:
[----:B------:R-:W0:Y:S01]  /*1950*/  I2F.F64.U32 R20, R2 ;  /* 0x0000000200147312 */ /* 0x000e220000201800 */
[----:B------:R-:W-:Y:S07]  /*1960*/  BSSY.RECONVERGENT B0, `(.L_x_101) ;  /* 0x0000012000007945 */ /* 0x000fee0003800200 */
        /* <DEDUP_REMOVED lines=13> */
[----:B-12---:R-:W-:-:S07]  /*1a40*/  VIADD R10, R3, 0xfff00000 ;  /* 0xfff00000030a7836 */ /* 0x006fce0000000000 */
[----:B------:R-:W-:Y:S05]  /*1a50*/  CALL.REL.NOINC `($__internal_3_$__cuda_sm20_dblrcp_rn_slowpath_v3) ;  /* 0x0000002000c47944 */ /* 0x000fea0003c00000 */
[----:B------:R-:W-:Y:S02]  /*1a60*/  IMAD.MOV.U32 R18, RZ, RZ, R8 ;  /* 0x000000ffff127224 */ /* 0x000fe400078e0008 */
[----:B------:R-:W-:-:S07]  /*1a70*/  IMAD.MOV.U32 R19, RZ, RZ, R9 ;  /* 0x000000ffff137224 */ /* 0x000fce00078e0009 */
.L_x_102:
[----:B------:R-:W-:Y:S05]  /*1a80*/  BSYNC.RECONVERGENT B0 ;  /* 0x0000000000007941 */ /* 0x000fea0003800200 */
.L_x_101:
[----:B------:R-:W0:Y:S01]  /*1a90*/  LDCU UR4, c[0x0][0x390] ;  /* 0x00007200ff0477ac */ /* 0x000e220008000800 */
[----:B------:R-:W-:Y:S01]  /*1aa0*/  BSSY.RECONVERGENT B0, `(.L_x_103) ;  /* 0x000007f000007945 */ /* 0x000fe20003800200 */
[----:B------:R-:W-:Y:S02]  /*1ab0*/  CS2R R38, SRZ ;  /* 0x0000000000267805 */ /* 0x000fe4000001ff00 */
[----:B0-----:R-:W-:-:S04]  /*1ac0*/  IADD3 R3, PT, PT, -R5, UR4, RZ ;  /* 0x0000000405037c10 */ /* 0x001fc8000fffe1ff */
[----:B------:R-:W-:-:S13]  /*1ad0*/  LOP3.LUT P0, R3, R3, 0x3, RZ, 0xc0, !PT ;  /* 0x0000000303037812 */ /* 0x000fda000780c0ff */
[----:B------:R-:W-:Y:S05]  /*1ae0*/  @!P0 BRA `(.L_x_104) ;  /* 0x0000000400e88947 */ /* 0x000fea0003800000 */
[----:B------:R-:W-:Y:S01]  /*1af0*/  IADD3 R3, PT, PT, -R3, RZ, RZ ;  /* 0x000000ff03037210 */ /* 0x000fe20007ffe1ff */
[----:B------:R-:W-:Y:S01]  /*1b00*/  IMAD.MOV.U32 R4, RZ, RZ, R2 ;  /* 0x000000ffff047224 */ /* 0x000fe200078e0002 */
[----:B------:R-:W-:-:S07]  /*1b10*/  CS2R R38, SRZ ;  /* 0x0000000000267805 */ /* 0x000fce000001ff00 */
.L_x_111:
[----:B-12---:R-:W0:Y:S02]  /*1b20*/  LDC.64 R10, c[0x0][0x380] ;  /* 0x0000e000ff0a7b82 */ /* 0x006e240000000a00 */
[----:B0-----:R-:W-:-:S05]  /*1b30*/  IMAD.WIDE R10, R5, 0x4, R10 ;  /* 0x00000004050a7825 */ /* 0x001fca00078e020a */
[----:B------:R0:W2:Y:S01]  /*1b40*/  LDG.E.CONSTANT R8, desc[UR6][R10.64] ;  /* 0x000000060a087981 */ /* 0x0000a2000c1e9900 */
[----:B------:R-:W-:Y:S01]  /*1b50*/  DMUL R6, R28, -R34 ;  /* 0x800000221c067228 */ /* 0x000fe20000000000 */
[----:B------:R-:W-:Y:S01]  /*1b60*/  UMOV UR4, 0xeb851eb8 ;  /* 0xeb851eb800047882 */ /* 0x000fe20000000000 */
[----:B------:R-:W-:Y:S01]  /*1b70*/  UMOV UR5, 0x3feeb851 ;  /* 0x3feeb85100057882 */ /* 0x000fe20000000000 */
[----:B------:R-:W-:Y:S01]  /*1b80*/  BSSY.RECONVERGENT B1, `(.L_x_105) ;  /* 0x000004b000017945 */ /* 0x000fe20003800200 */
[----:B------:R-:W-:Y:S02]  /*1b90*/  IMAD.MOV.U32 R34, RZ, RZ, R36 ;  /* 0x000000ffff227224 */ /* 0x000fe400078e0024 */
[----:B------:R-:W-:Y:S02]  /*1ba0*/  IMAD.MOV.U32 R35, RZ, RZ, R37 ;  /* 0x000000ffff237224 */ /* 0x000fe400078e0025 */
[----:B------:R-:W-:Y:S02]  /*1bb0*/  DFMA R12, R26, R36, R6 ;  /* 0x000000241a0c722b */ /* 0x000fe40000000006 */
[----:B0-----:R-:W-:Y:S01]  /*1bc0*/  DMUL R10, R38, UR4 ;  /* 0x00000004260a7c28 */ /* 0x001fe20008000000 */
[----:B------:R-:W-:Y:S01]  /*1bd0*/  UMOV UR4, 0x47ae147b ;  /* 0x47ae147b00047882 */ /* 0x000fe20000000000 */
[----:B------:R-:W-:Y:S01]  /*1be0*/  UMOV UR5, 0x3fa47ae1 ;  /* 0x3fa47ae100057882 */ /* 0x000fe20000000000 */
[----:B--2---:R-:W0:Y:S02]  /*1bf0*/  F2F.F64.F32 R8, R8 ;  /* 0x0000000800087310 */ /* 0x004e240000201800 */
[----:B0-----:R-:W-:Y:S01]  /*1c00*/  DADD R6, R8, R32 ;  /* 0x0000000008067229 */ /* 0x001fe20000000020 */
[----:B------:R-:W-:-:S02]  /*1c10*/  IMAD.MOV.U32 R32, RZ, RZ, R8 ;  /* 0x000000ffff207224 */ /* 0x000fc400078e0008 */
[----:B------:R-:W-:-:S05]  /*1c20*/  IMAD.MOV.U32 R33, RZ, RZ, R9 ;  /* 0x000000ffff217224 */ /* 0x000fca00078e0009 */
[----:B------:R-:W-:Y:S01]  /*1c30*/  DFMA R12, R22, R6, R12 ;  /* 0x00000006160c722b */ /* 0x000fe2000000000c */
[----:B------:R-:W-:-:S05]  /*1c40*/  IMAD.MOV.U32 R6, RZ, RZ, RZ ;  /* 0x000000ffff067224 */ /* 0x000fca00078e00ff */
[----:B------:R-:W0:Y:S04]  /*1c50*/  F2F.F32.F64 R7, R12 ;  /* 0x0000000c00077310 */ /* 0x000e280000301000 */
[----:B------:R-:W-:Y:S01]  /*1c60*/  MOV R36, R12 ;  /* 0x0000000c00247202 */ /* 0x000fe20000000f00 */
[----:B------:R-:W-:-:S03]  /*1c70*/  IMAD.MOV.U32 R37, RZ, RZ, R13 ;  /* 0x000000ffff257224 */ /* 0x000fc600078e000d */
[----:B0-----:R-:W0:Y:S02]  /*1c80*/  F2F.F64.F32 R14, R7 ;  /* 0x00000007000e7310 */ /* 0x001e240000201800 */
[----:B0-----:R-:W-:-:S08]  /*1c90*/  DFMA R14, R20, R14, -R40 ;  /* 0x0000000e140e722b */ /* 0x001fd00000000828 */
[----:B------:R-:W-:-:S08]  /*1ca0*/  DMUL R16, R14, R18 ;  /* 0x000000120e107228 */ /* 0x000fd00000000000 */
[----:B------:R-:W-:-:S08]  /*1cb0*/  DMUL R38, R16, R16 ;  /* 0x0000001010267228 */ /* 0x000fd00000000000 */
[----:B------:R-:W-:-:S08]  /*1cc0*/  DFMA R38, R38, UR4, R10 ;  /* 0x0000000426267c2b */ /* 0x000fd0000800000a */
[----:B------:R-:W-:-:S14]  /*1cd0*/  DSETP.GT.AND P0, PT, R38, RZ, PT ;  /* 0x000000ff2600722a */ /* 0x000fdc0003f04000 */
[----:B------:R-:W-:Y:S05]  /*1ce0*/  @!P0 BRA `(.L_x_106) ;  /* 0x0000000000d08947 */ /* 0x000fea0003800000 */
[----:B------:R-:W0:Y:S01]  /*1cf0*/  MUFU.RSQ64H R15, R39 ;  /* 0x00000027000f7308 */ /* 0x000e220000001c00 */
[----:B------:R-:W-:Y:S01]  /*1d00*/  VIADD R14, R39, 0xfcb00000 ;  /* 0xfcb00000270e7836 */ /* 0x000fe20000000000 */
[----:B------:R-:W-:Y:S01]  /*1d10*/  BSSY.RECONVERGENT B2, `(.L_x_107) ;  /* 0x000001a000027945 */ /* 0x000fe20003800200 */
[----:B------:R-:W-:Y:S02]  /*1d20*/  IMAD.MOV.U32 R10, RZ, RZ, 0x0 ;  /* 0x00000000ff0a7424 */ /* 0x000fe400078e00ff */
[----:B------:R-:W-:Y:S01]  /*1d30*/  IMAD.MOV.U32 R11, RZ, RZ, 0x3fd80000 ;  /* 0x3fd80000ff0b7424 */ /* 0x000fe200078e00ff */
[----:B------:R-:W-:Y:S01]  /*1d40*/  ISETP.GE.U32.AND P0, PT, R14, 0x7ca00000, PT ;  /* 0x7ca000000e00780c */ /* 0x000fe20003f06070 */
[----:B0-----:R-:W-:-:S08]  /*1d50*/  DMUL R8, R14, R14 ;  /* 0x0000000e0e087228 */ /* 0x001fd00000000000 */
[----:B------:R-:W-:-:S08]  /*1d60*/  DFMA R8, R38, -R8, 1 ;  /* 0x3ff000002608742b */ /* 0x000fd00000000808 */
[----:B------:R-:W-:Y:S02]  /*1d70*/  DFMA R10, R8, R10, 0.5 ;  /* 0x3fe00000080a742b */ /* 0x000fe4000000000a */
[----:B------:R-:W-:-:S08]  /*1d80*/  DMUL R8, R14, R8 ;  /* 0x000000080e087228 */ /* 0x000fd00000000000 */
[----:B------:R-:W-:-:S08]  /*1d90*/  DFMA R10, R10, R8, R14 ;  /* 0x000000080a0a722b */ /* 0x000fd0000000000e */
[----:B------:R-:W-:Y:S02]  /*1da0*/  DMUL R30, R38, R10 ;  /* 0x0000000a261e7228 */ /* 0x000fe40000000000 */
[----:B------:R-:W-:Y:S02]  /*1db0*/  VIADD R9, R11, 0xfff00000 ;  /* 0xfff000000b097836 */ /* 0x000fe40000000000 */
[----:B------:R-:W-:-:S04]  /*1dc0*/  IMAD.MOV.U32 R8, RZ, RZ, R10 ;  /* 0x000000ffff087224 */ /* 0x000fc800078e000a */
[----:B------:R-:W-:-:S08]  /*1dd0*/  DFMA R42, R30, -R30, R38 ;  /* 0x8000001e1e2a722b */ /* 0x000fd00000000026 */
[----:B------:R-:W-:Y:S01]  /*1de0*/  DFMA R12, R42, R8, R30 ;  /* 0x000000082a0c722b */ /* 0x000fe2000000001e */
[----:B------:R-:W-:Y:S10]  /*1df0*/  @!P0 BRA `(.L_x_108) ;  /* 0x00000000002c8947 */ /* 0x000ff40003800000 */
[----:B------:R-:W-:Y:S01]  /*1e00*/  MOV R8, R10 ;  /* 0x0000000a00087202 */ /* 0x000fe20000000f00 */
[----:B------:R-:W-:Y:S01]  /*1e10*/  IMAD.MOV.U32 R10, RZ, RZ, R42 ;  /* 0x000000ffff0a7224 */ /* 0x000fe200078e002a */
[----:B------:R-:W-:Y:S01]  /*1e20*/  MOV R6, 0x1e90 ;  /* 0x00001e9000067802 */ /* 0x000fe20000000f00 */
[----:B------:R-:W-:Y:S01]  /*1e30*/  IMAD.MOV.U32 R11, RZ, RZ, R43 ;  /* 0x000000ffff0b7224 */ /* 0x000fe200078e002b */
[----:B------:R-:W-:Y:S01]  /*1e40*/  MOV R43, R39 ;  /* 0x00000027002b7202 */ /* 0x000fe20000000f00 */
[----:B------:R-:W-:Y:S02]  /*1e50*/  IMAD.MOV.U32 R12, RZ, RZ, R30 ;  /* 0x000000ffff0c7224 */ /* 0x000fe400078e001e */
[----:B------:R-:W-:Y:S02]  /*1e60*/  IMAD.MOV.U32 R13, RZ, RZ, R31 ;  /* 0x000000ffff0d7224 */ /* 0x000fe400078e001f */
[----:B------:R-:W-:-:S07]  /*1e70*/  IMAD.MOV.U32 R42, RZ, RZ, R38 ;  /* 0x000000ffff2a7224 */ /* 0x000fce00078e0026 */
[----:B------:R-:W-:Y:S05]  /*1e80*/  CALL.REL.NOINC `($__internal_5_$__cuda_sm20_dsqrt_rn_f64_mediumpath_v1) ;  /* 0x0000002400f07944 */ /* 0x000fea0003c00000 */
[----:B------:R-:W-:Y:S02]  /*1e90*/  IMAD.MOV.U32 R12, RZ, RZ, R8 ;  /* 0x000000ffff0c7224 */ /* 0x000fe400078e0008 */
[----:B------:R-:W-:-:S07]  /*1ea0*/  IMAD.MOV.U32 R13, RZ, RZ, R9 ;  /* 0x000000ffff0d7224 */ /* 0x000fce00078e0009 */
.L_x_108:
[----:B------:R-:W-:Y:S05]  /*1eb0*/  BSYNC.RECONVERGENT B2 ;  /* 0x0000000000027941 */ /* 0x000fea0003800200 */
.L_x_107:
[----:B------:R-:W0:Y:S01]  /*1ec0*/  MUFU.RCP64H R9, R13 ;  /* 0x0000000d00097308 */ /* 0x000e220000001800 */
[----:B------:R-:W-:Y:S01]  /*1ed0*/  IMAD.MOV.U32 R8, RZ, RZ, 0x1 ;  /* 0x00000001ff087424 */ /* 0x000fe200078e00ff */
[----:B------:R-:W-:Y:S01]  /*1ee0*/  FSETP.GEU.AND P1, PT, |R17|, 6.5827683646048100446e-37, PT ;  /* 0x036000001100780b */ /* 0x000fe20003f2e200 */
[----:B------:R-:W-:Y:S04]  /*1ef0*/  BSSY.RECONVERGENT B2, `(.L_x_109) ;  /* 0x0000012000027945 */ /* 0x000fe80003800200 */
[----:B0-----:R-:W-:-:S08]  /*1f00*/  DFMA R10, R8, -R12, 1 ;  /* 0x3ff00000080a742b */ /* 0x001fd0000000080c */
[----:B------:R-:W-:-:S08]  /*1f10*/  DFMA R10, R10, R10, R10 ;  /* 0x0000000a0a0a722b */ /* 0x000fd0000000000a */
[----:B------:R-:W-:-:S08]  /*1f20*/  DFMA R10, R8, R10, R8 ;  /* 0x0000000a080a722b */ /* 0x000fd00000000008 */
[----:B------:R-:W-:-:S08]  /*1f30*/  DFMA R8, R10, -R12, 1 ;  /* 0x3ff000000a08742b */ /* 0x000fd0000000080c */
[----:B------:R-:W-:-:S08]  /*1f40*/  DFMA R8, R10, R8, R10 ;  /* 0x000000080a08722b */ /* 0x000fd0000000000a */
[----:B------:R-:W-:-:S08]  /*1f50*/  DMUL R10, R16, R8 ;  /* 0x00000008100a7228 */ /* 0x000fd00000000000 */
[----:B------:R-:W-:-:S08]  /*1f60*/  DFMA R14, R10, -R12, R16 ;  /* 0x8000000c0a0e722b */ /* 0x000fd00000000010 */
[----:B------:R-:W-:-:S10]  /*1f70*/  DFMA R8, R8, R14, R10 ;  /* 0x0000000e0808722b */ /* 0x000fd4000000000a */
[----:B------:R-:W-:-:S05]  /*1f80*/  FFMA R6, RZ, R13, R9 ;  /* 0x0000000dff067223 */ /* 0x000fca0000000009 */
[----:B------:R-:W-:-:S13]  /*1f90*/  FSETP.GT.AND P0, PT, |R6|, 1.469367938527859385e-39, PT ;  /* 0x001000000600780b */ /* 0x000fda0003f04200 */
[----:B------:R-:W-:Y:S05]  /*1fa0*/  @P0 BRA P1, `(.L_x_110) ;  /* 0x0000000000180947 */ /* 0x000fea0000800000 */
[----:B------:R-:W-:Y:S01]  /*1fb0*/  IMAD.MOV.U32 R10, RZ, RZ, R16 ;  /* 0x000000ffff0a7224 */ /* 0x000fe200078e0010 */
[----:B------:R-:W-:Y:S01]  /*1fc0*/  MOV R8, R12 ;  /* 0x0000000c00087202 */ /* 0x000fe20000000f00 */
[----:B------:R-:W-:Y:S01]  /*1fd0*/  IMAD.MOV.U32 R11, RZ, RZ, R17 ;  /* 0x000000ffff0b7224 */ /* 0x000fe200078e0011 */
[----:B------:R-:W-:Y:S01]  /*1fe0*/  MOV R6, 0x2010 ;  /* 0x0000201000067802 */ /* 0x000fe20000000f00 */
[----:B------:R-:W-:-:S07]  /*1ff0*/  IMAD.MOV.U32 R9, RZ, RZ, R13 ;  /* 0x000000ffff097224 */ /* 0x000fce00078e000d */
[----:B------:R-:W-:Y:S05]  /*2000*/  CALL.REL.NOINC `($__internal_4_$__cuda_sm20_div_rn_f64_full) ;  /* 0x0000001c00f87944 */ /* 0x000fea0003c00000 */
.L_x_110:
[----:B------:R-:W-:Y:S05]  /*2010*/  BSYNC.RECONVERGENT B2 ;  /* 0x0000000000027941 */ /* 0x000fea0003800200 */
.L_x_109:
[----:B------:R0:W1:Y:S02]  /*2020*/  F2F.F32.F64 R6, R8 ;  /* 0x0000000800067310 */ /* 0x0000640000301000 */
.L_x_106:
[----:B------:R-:W-:Y:S05]  /*2030*/  BSYNC.RECONVERGENT B1 ;  /* 0x0000000000017941 */ /* 0x000fea0003800200 */
.L_x_105:
[-C--:B------:R-:W-:Y:S01]  /*2040*/  IABS R12, R2.reuse ;  /* 0x00000002000c7213 */ /* 0x080fe20000000000 */
[----:B------:R-:W-:Y:S01]  /*2050*/  VIADD R3, R3, 0x1 ;  /* 0x0000000103037836 */ /* 0x000fe20000000000 */
[----:B------:R-:W-:Y:S02]  /*2060*/  IABS R13, R2 ;  /* 0x00000002000d7213 */ /* 0x000fe40000000000 */
[----:B------:R-:W2:Y:S01]  /*2070*/  I2F.RP R10, R12 ;  /* 0x0000000c000a7306 */ /* 0x000ea20000209400 */
[----:B------:R-:W-:Y:S02]  /*2080*/  ISETP.GE.AND P2, PT, R4, RZ, PT ;  /* 0x000000ff0400720c */ /* 0x000fe40003f46270 */
[----:B------:R-:W-:-:S05]  /*2090*/  IMAD.MOV R13, RZ, RZ, -R13 ;  /* 0x000000ffff0d7224 */ /* 0x000fca00078e0a0d */
[----:B--2---:R-:W0:Y:S02]  /*20a0*/  MUFU.RCP R10, R10 ;  /* 0x0000000a000a7308 */ /* 0x004e240000001000 */
[----:B0-----:R-:W-:Y:S01]  /*20b0*/  VIADD R8, R10, 0xffffffe ;  /* 0x0ffffffe0a087836 */ /* 0x001fe20000000000 */
[----:B------:R-:W-:Y:S01]  /*20c0*/  IABS R10, R4 ;  /* 0x00000004000a7213 */ /* 0x000fe20000000000 */
[----:B------:R-:W-:-:S04]  /*20d0*/  VIADD R4, R4, 0x1 ;  /* 0x0000000104047836 */ /* 0x000fc80000000000 */
[----:B------:R0:W2:Y:S02]  /*20e0*/  F2I.FTZ.U32.TRUNC.NTZ R9, R8 ;  /* 0x0000000800097305 */ /* 0x0000a4000021f000 */
[----:B0-----:R-:W-:Y:S02]  /*20f0*/  IMAD.MOV.U32 R8, RZ, RZ, RZ ;  /* 0x000000ffff087224 */ /* 0x001fe400078e00ff */
[----:B--2---:R-:W-:-:S04]  /*2100*/  IMAD.MOV R11, RZ, RZ, -R9 ;  /* 0x000000ffff0b7224 */ /* 0x004fc800078e0a09 */
[----:B------:R-:W-:-:S04]  /*2110*/  IMAD R11, R11, R12, RZ ;  /* 0x0000000c0b0b7224 */ /* 0x000fc800078e02ff */
[----:B------:R-:W-:Y:S01]  /*2120*/  IMAD.HI.U32 R9, R9, R11, R8 ;  /* 0x0000000b09097227 */ /* 0x000fe200078e0008 */
[----:B------:R-:W-:-:S05]  /*2130*/  MOV R11, R13 ;  /* 0x0000000d000b7202 */ /* 0x000fca0000000f00 */
[----:B------:R-:W-:-:S04]  /*2140*/  IMAD.HI.U32 R9, R9, R10, RZ ;  /* 0x0000000a09097227 */ /* 0x000fc800078e00ff */
[----:B------:R-:W-:-:S05]  /*2150*/  IMAD R9, R9, R11, R10 ;  /* 0x0000000b09097224 */ /* 0x000fca00078e020a */
[----:B------:R-:W-:-:S13]  /*2160*/  ISETP.GT.U32.AND P0, PT, R12, R9, PT ;  /* 0x000000090c00720c */ /* 0x000fda0003f04070 */
[----:B------:R-:W-:Y:S01]  /*2170*/  @!P0 IMAD.IADD R9, R9, 0x1, -R12 ;  /* 0x0000000109098824 */ /* 0x000fe200078e0a0c */
[----:B------:R-:W-:-:S04]  /*2180*/  ISETP.NE.AND P0, PT, R2, RZ, PT ;  /* 0x000000ff0200720c */ /* 0x000fc80003f05270 */
[----:B------:R-:W-:-:S13]  /*2190*/  ISETP.GT.U32.AND P1, PT, R12, R9, PT ;  /* 0x000000090c00720c */ /* 0x000fda0003f24070 */
[----:B------:R-:W-:Y:S02]  /*21a0*/  @!P1 IMAD.IADD R9, R9, 0x1, -R12 ;  /* 0x0000000109099824 */ /* 0x000fe400078e0a0c */
[----:B------:R-:W-:Y:S02]  /*21b0*/  F2F.F64.F32 R12, R7 ;  /* 0x00000007000c7310 */ /* 0x000fe40000201800 */
[----:B------:R-:W-:Y:S01]  /*21c0*/  @!P2 IMAD.MOV R9, RZ, RZ, -R9 ;  /* 0x000000ffff09a224 */ /* 0x000fe200078e0a09 */
[----:B------:R-:W-:Y:S02]  /*21d0*/  @!P0 LOP3.LUT R9, RZ, R2, RZ, 0x33, !PT ;  /* 0x00000002ff098212 */ /* 0x000fe400078e33ff */
[----:B------:R-:W-:-:S03]  /*21e0*/  ISETP.NE.AND P0, PT, R3, RZ, PT ;  /* 0x000000ff0300720c */ /* 0x000fc60003f05270 */
[----:B------:R-:W-:Y:S02]  /*21f0*/  IMAD R14, R9, 0x4, R0 ;  /* 0x00000004090e7824 */ /* 0x000fe400078e0200 */
[C---:B------:R-:W-:Y:S01]  /*2200*/  IMAD.WIDE R8, R5.reuse, 0x4, R24 ;  /* 0x0000000405087825 */ /* 0x040fe200078e0218 */
[----:B------:R-:W-:Y:S02]  /*2210*/  IADD3 R5, PT, PT, R5, 0x1, RZ ;  /* 0x0000000105057810 */ /* 0x000fe40007ffe0ff */
[----:B------:R-:W0:Y:S04]  /*2220*/  LDS R15, [R14] ;  /* 0x000000000e0f7984 */ /* 0x000e280000000800 */
[----:B-1----:R3:W-:Y:S04]  /*2230*/  STG.E desc[UR6][R8.64], R6 ;  /* 0x0000000608007986 */ /* 0x0027e8000c101906 */
[----:B------:R3:W-:Y:S01]  /*2240*/  STS [R14], R7 ;  /* 0x000000070e007388 */ /* 0x0007e20000000800 */
[----:B0-----:R-:W0:Y:S02]  /*2250*/  F2F.F64.F32 R10, R15 ;  /* 0x0000000f000a7310 */ /* 0x001e240000201800 */
[----:B0-----:R-:W-:-:S08]  /*2260*/  DADD R10, R12, -R10 ;  /* 0x000000000c0a7229 */ /* 0x001fd0000000080a */
[----:B------:R-:W-:Y:S01]  /*2270*/  DADD R40, R10, R40 ;  /* 0x000000000a287229 */ /* 0x000fe20000000028 */
[----:B---3--:R-:W-:Y:S10]  /*2280*/  @P0 BRA `(.L_x_111) ;  /* 0xfffffff800240947 */ /* 0x008ff4000383ffff */
.L_x_104:
[----:B------:R-:W-:Y:S05]  /*2290*/  BSYNC.RECONVERGENT B0 ;  /* 0x0000000000007941 */ /* 0x000fea0003800200 */
.L_x_103:
[----:B------:R-:W0:Y:S01]  /*22a0*/  LDC R3, c[0x0][0x398] ;  /* 0x0000e600ff037b82 */ /* 0x000e220000000800 */
[----:B------:R-:W0:Y:S02]  /*22b0*/  LDCU UR4, c[0x0][0x390] ;  /* 0x00007200ff0477ac */ /* 0x000e240008000800 */
[----:B0-----:R-:W-:-:S04]  /*22c0*/  IADD3 R4, PT, PT, R3, -UR4, R2 ;  /* 0x8000000403047c10 */ /* 0x001fc8000fffe002 */
[----:B------:R-:W-:-:S13]  /*22d0*/  ISETP.GT.U32.AND P0, PT, R4, -0x4, PT ;  /* 0xfffffffc0400780c */ /* 0x000fda0003f04070 */
[----:B------:R-:W-:Y:S05]  /*22e0*/  @P0 EXIT ;  /* 0x000000000000094d */ /* 0x000fea0003800000 */
[C---:B------:R-:W-:Y:S01]  /*22f0*/  IMAD.IADD R3, R5.reuse, 0x1, -R3 ;  /* 0x0000000105037824 */ /* 0x040fe200078e0a03 */
[----:B------:R-:W0:Y:S01]  /*2300*/  LDCU UR8, c[0x0][0x390] ;  /* 0x00007200ff0877ac */ /* 0x000e220008000800 */
[----:B------:R-:W-:-:S07]  /*2310*/  VIADD R4, R5, 0x1 ;  /* 0x0000000105047836 */ /* 0x000fce0000000000 */
.L_x_136:
[----:B------:R-:W3:Y:S01]  /*2320*/  LDC.64 R16, c[0x0][0x380] ;  /* 0x0000e000ff107b82 */ /* 0x000ee20000000a00 */
[----:B------:R-:W-:-:S04]  /*2330*/  VIADD R5, R4, 0xffffffff ;  /* 0xffffffff04057836 */ /* 0x000fc80000000000 */
[----:B---3--:R-:W-:-:S05]  /*2340*/  IMAD.WIDE R16, R5, 0x4, R16 ;  /* 0x0000000405107825 */ /* 0x008fca00078e0210 */
[----:B------:R-:W3:Y:S01]  /*2350*/  LDG.E.CONSTANT R44, desc[UR6][R16.64] ;  /* 0x00000006102c7981 */ /* 0x000ee2000c1e9900 */
[----:B------:R-:W-:Y:S01]  /*2360*/  DMUL R6, R28, -R34 ;  /* 0x800000221c067228 */ /* 0x000fe20000000000 */
[----:B------:R-:W-:Y:S01]  /*2370*/  UMOV UR4, 0xeb851eb8 ;  /* 0xeb851eb800047882 */ /* 0x000fe20000000000 */
[----:B------:R-:W-:Y:S01]  /*2380*/  UMOV UR5, 0x3feeb851 ;  /* 0x3feeb85100057882 */ /* 0x000fe20000000000 */
[----:B------:R-:W-:Y:S01]  /*2390*/  BSSY.RECONVERGENT B0, `(.L_x_112) ;  /* 0x0000045000007945 */ /* 0x000fe20003800200 */
[----:B------:R-:W-:Y:S01]  /*23a0*/  DMUL R38, R38, UR4 ;  /* 0x0000000426267c28 */ /* 0x000fe20008000000 */
[----:B------:R-:W-:Y:S01]  /*23b0*/  UMOV UR4, 0x47ae147b ;  /* 0x47ae147b00047882 */ /* 0x000fe20000000000 */
[----:B------:R-:W-:Y:S02]  /*23c0*/  UMOV UR5, 0x3fa47ae1 ;  /* 0x3fa47ae100057882 */ /* 0x000fe40000000000 */
[----:B------:R-:W-:Y:S01]  /*23d0*/  DFMA R6, R26, R36, R6 ;  /* 0x000000241a06722b */ /* 0x000fe20000000006 */
[----:B---3--:R-:W3:Y:S02]  /*23e0*/  F2F.F64.F32 R44, R44 ;  /* 0x0000002c002c7310 */ /* 0x008ee40000201800 */
[----:B---3--:R-:W-:-:S08]  /*23f0*/  DADD R32, R44, R32 ;  /* 0x000000002c207229 */ /* 0x008fd00000000020 */
[----:B------:R-:W-:-:S06]  /*2400*/  DFMA R32, R22, R32, R6 ;  /* 0x000000201620722b */ /* 0x000fcc0000000006 */
[----:B------:R-:W3:Y:S08]  /*2410*/  F2F.F32.F64 R7, R32 ;  /* 0x0000002000077310 */ /* 0x000ef00000301000 */
[----:B---3--:R-:W3:Y:S02]  /*2420*/  F2F.F64.F32 R8, R7 ;  /* 0x0000000700087310 */ /* 0x008ee40000201800 */
[----:B---3--:R-:W-:-:S08]  /*2430*/  DFMA R8, R20, R8, -R40 ;  /* 0x000000081408722b */ /* 0x008fd00000000828 */
[----:B------:R-:W-:Y:S01]  /*2440*/  DMUL R34, R8, R18 ;  /* 0x0000001208227228 */ /* 0x000fe20000000000 */
[----:B------:R-:W-:-:S07]  /*2450*/  IMAD.MOV.U32 R9, RZ, RZ, RZ ;  /* 0x000000ffff097224 */ /* 0x000fce00078e00ff */
[----:B------:R-:W-:-:S08]  /*2460*/  DMUL R30, R34, R34 ;  /* 0x00000022221e7228 */ /* 0x000fd00000000000 */
[----:B------:R-:W-:-:S08]  /*2470*/  DFMA R30, R30, UR4, R38 ;  /* 0x000000041e1e7c2b */ /* 0x000fd00008000026 */
[----:B------:R-:W-:-:S14]  /*2480*/  DSETP.GT.AND P0, PT, R30, RZ, PT ;  /* 0x000000ff1e00722a */ /* 0x000fdc0003f04000 */
[----:B------:R-:W-:Y:S05]  /*2490*/  @!P0 BRA `(.L_x_113) ;  /* 0x0000000000d08947 */ /* 0x000fea0003800000 */
[----:B------:R-:W3:Y:S01]  /*24a0*/  MUFU.RSQ64H R15, R31 ;  /* 0x0000001f000f7308 */ /* 0x000ee20000001c00 */
[----:B------:R-:W-:Y:S01]  /*24b0*/  IADD3 R14, PT, PT, R31, -0x3500000, RZ ;  /* 0xfcb000001f0e7810 */ /* 0x000fe20007ffe0ff */
[----:B-12---:R-:W-:Y:S01]  /*24c0*/  IMAD.MOV.U32 R10, RZ, RZ, 0x0 ;  /* 0x00000000ff0a7424 */ /* 0x006fe200078e00ff */
[----:B------:R-:W-:Y:S01]  /*24d0*/  BSSY.RECONVERGENT B1, `(.L_x_114) ;  /* 0x0000019000017945 */ /* 0x000fe20003800200 */
[----:B------:R-:W-:Y:S01]  /*24e0*/  IMAD.MOV.U32 R11, RZ, RZ, 0x3fd80000 ;  /* 0x3fd80000ff0b7424 */ /* 0x000fe200078e00ff */
[----:B------:R-:W-:Y:S02]  /*24f0*/  ISETP.GE.U32.AND P0, PT, R14, 0x7ca00000, PT ;  /* 0x7ca000000e00780c */ /* 0x000fe40003f06070 */
[----:B---3--:R-:W-:-:S08]  /*2500*/  DMUL R8, R14, R14 ;  /* 0x0000000e0e087228 */ /* 0x008fd00000000000 */
        /* <DEDUP_REMOVED lines=10> */
[----:B------:R-:W-:Y:S01]  /*25b0*/  IMAD.MOV.U32 R8, RZ, RZ, R10 ;  /* 0x000000ffff087224 */ /* 0x000fe200078e000a */
[----:B------:R-:W-:Y:S01]  /*25c0*/  MOV R10, R42 ;  /* 0x0000002a000a7202 */ /* 0x000fe20000000f00 */
[----:B------:R-:W-:Y:S01]  /*25d0*/  IMAD.MOV.U32 R11, RZ, RZ, R43 ;  /* 0x000000ffff0b7224 */ /* 0x000fe200078e002b */
[----:B------:R-:W-:Y:S01]  /*25e0*/  MOV R6, 0x2640 ;  /* 0x0000264000067802 */ /* 0x000fe20000000f00 */
[----:B------:R-:W-:Y:S02]  /*25f0*/  IMAD.MOV.U32 R12, RZ, RZ, R38 ;  /* 0x000000ffff0c7224 */ /* 0x000fe400078e0026 */
[----:B------:R-:W-:Y:S02]  /*2600*/  IMAD.MOV.U32 R13, RZ, RZ, R39 ;  /* 0x000000ffff0d7224 */ /* 0x000fe400078e0027 */
[----:B------:R-:W-:Y:S02]  /*2610*/  IMAD.MOV.U32 R42, RZ, RZ, R30 ;  /* 0x000000ffff2a7224 */ /* 0x000fe400078e001e */
[----:B------:R-:W-:-:S07]  /*2620*/  IMAD.MOV.U32 R43, RZ, RZ, R31 ;  /* 0x000000ffff2b7224 */ /* 0x000fce00078e001f */
[----:B0-----:R-:W-:Y:S05]  /*2630*/  CALL.REL.NOINC `($__internal_5_$__cuda_sm20_dsqrt_rn_f64_mediumpath_v1) ;  /* 0x0000002000047944 */ /* 0x001fea0003c00000 */
[----:B------:R-:W-:Y:S01]  /*2640*/  MOV R12, R8 ;  /* 0x00000008000c7202 */ /* 0x000fe20000000f00 */
[----:B------:R-:W-:-:S07]  /*2650*/  IMAD.MOV.U32 R13, RZ, RZ, R9 ;  /* 0x000000ffff0d7224 */ /* 0x000fce00078e0009 */
.L_x_115:
[----:B0-----:R-:W-:Y:S05]  /*2660*/  BSYNC.RECONVERGENT B1 ;  /* 0x0000000000017941 */ /* 0x001fea0003800200 */
.L_x_114:
        /* <DEDUP_REMOVED lines=21> */
.L_x_117:
[----:B------:R-:W-:Y:S05]  /*27c0*/  BSYNC.RECONVERGENT B1 ;  /* 0x0000000000017941 */ /* 0x000fea0003800200 */
.L_x_116:
[----:B------:R3:W4:Y:S02]  /*27d0*/  F2F.F32.F64 R9, R8 ;  /* 0x0000000800097310 */ /* 0x0007240000301000 */
.L_x_113:
[----:B0-----:R-:W-:Y:S05]  /*27e0*/  BSYNC.RECONVERGENT B0 ;  /* 0x0000000000007941 */ /* 0x001fea0003800200 */
.L_x_112:
[----:B------:R-:W5:Y:S01]  /*27f0*/  LDG.E.CONSTANT R34, desc[UR6][R16.64+0x4] ;  /* 0x0000040610227981 */ /* 0x000f62000c1e9900 */
[-C--:B---3--:R-:W-:Y:S01]  /*2800*/  IABS R8, R2.reuse ;  /* 0x0000000200087213 */ /* 0x088fe20000000000 */
[----:B------:R-:W-:Y:S01]  /*2810*/  DMUL R36, R28, -R36 ;  /* 0x800000241c247228 */ /* 0x000fe20000000000 */
[----:B------:R-:W-:Y:S01]  /*2820*/  IABS R12, R2 ;  /* 0x00000002000c7213 */ /* 0x000fe20000000000 */
[----:B------:R-:W-:Y:S01]  /*2830*/  F2F.F64.F32 R14, R7 ;  /* 0x00000007000e7310 */ /* 0x000fe20000201800 */
[----:B------:R-:W-:Y:S01]  /*2840*/  IABS R6, R3 ;  /* 0x0000000300067213 */ /* 0x000fe20000000000 */
[----:B------:R-:W-:Y:S01]  /*2850*/  UMOV UR4, 0xeb851eb8 ;  /* 0xeb851eb800047882 */ /* 0x000fe20000000000 */
[----:B------:R-:W-:Y:S01]  /*2860*/  ISETP.GE.AND P1, PT, R3, RZ, PT ;  /* 0x000000ff0300720c */ /* 0x000fe20003f26270 */
[----:B------:R-:W-:Y:S01]  /*2870*/  UMOV UR5, 0x3feeb851 ;  /* 0x3feeb85100057882 */ /* 0x000fe20000000000 */
[----:B------:R-:W-:Y:S01]  /*2880*/  ISETP.NE.AND P2, PT, R2, RZ, PT ;  /* 0x000000ff0200720c */ /* 0x000fe20003f45270 */
[----:B------:R-:W-:Y:S02]  /*2890*/  BSSY.RECONVERGENT B0, `(.L_x_118) ;  /* 0x000005b000007945 */ /* 0x000fe40003800200 */
[----:B------:R-:W0:Y:S08]  /*28a0*/  I2F.RP R5, R8 ;  /* 0x0000000800057306 */ /* 0x000e300000209400 */
[----:B0-----:R-:W1:Y:S02]  /*28b0*/  MUFU.RCP R5, R5 ;  /* 0x0000000500057308 */ /* 0x001e640000001000 */
[----:B-12---:R-:W-:-:S06]  /*28c0*/  VIADD R10, R5, 0xffffffe ;  /* 0x0ffffffe050a7836 */ /* 0x006fcc0000000000 */
[----:B------:R0:W1:Y:S02]  /*28d0*/  F2I.FTZ.U32.TRUNC.NTZ R11, R10 ;  /* 0x0000000a000b7305 */ /* 0x000064000021f000 */
[----:B0-----:R-:W-:Y:S02]  /*28e0*/  IMAD.MOV.U32 R10, RZ, RZ, RZ ;  /* 0x000000ffff0a7224 */ /* 0x001fe400078e00ff */
[----:B-1----:R-:W-:-:S04]  /*28f0*/  IMAD.MOV R13, RZ, RZ, -R11 ;  /* 0x000000ffff0d7224 */ /* 0x002fc800078e0a0b */
[----:B------:R-:W-:-:S04]  /*2900*/  IMAD R13, R13, R8, RZ ;  /* 0x000000080d0d7224 */ /* 0x000fc800078e02ff */
[----:B------:R-:W-:-:S04]  /*2910*/  IMAD.HI.U32 R13, R11, R13, R10 ;  /* 0x0000000d0b0d7227 */ /* 0x000fc800078e000a */
[----:B------:R-:W-:Y:S02]  /*2920*/  IMAD.MOV R11, RZ, RZ, -R12 ;  /* 0x000000ffff0b7224 */ /* 0x000fe400078e0a0c */
[----:B------:R-:W-:Y:S01]  /*2930*/  IMAD.HI.U32 R5, R13, R6, RZ ;  /* 0x000000060d057227 */ /* 0x000fe200078e00ff */
[----:B------:R-:W-:-:S03]  /*2940*/  DFMA R12, R26, R32, R36 ;  /* 0x000000201a0c722b */ /* 0x000fc60000000024 */
[----:B------:R-:W-:-:S05]  /*2950*/  IMAD R5, R5, R11, R6 ;  /* 0x0000000b05057224 */ /* 0x000fca00078e0206 */
[----:B------:R-:W-:-:S13]  /*2960*/  ISETP.GT.U32.AND P0, PT, R8, R5, PT ;  /* 0x000000050800720c */ /* 0x000fda0003f04070 */
[----:B------:R-:W-:-:S05]  /*2970*/  @!P0 IMAD.IADD R5, R5, 0x1, -R8 ;  /* 0x0000000105058824 */ /* 0x000fca00078e0a08 */
[----:B------:R-:W-:-:S13]  /*2980*/  ISETP.GT.U32.AND P0, PT, R8, R5, PT ;  /* 0x000000050800720c */ /* 0x000fda0003f04070 */
[----:B------:R-:W-:-:S05]  /*2990*/  @!P0 IADD3 R5, PT, PT, R5, -R8, RZ ;  /* 0x8000000805058210 */ /* 0x000fca0007ffe0ff */
[----:B------:R-:W-:Y:S01]  /*29a0*/  @!P1 IMAD.MOV R5, RZ, RZ, -R5 ;  /* 0x000000ffff059224 */ /* 0x000fe200078e0a05 */
[----:B------:R-:W-:-:S05]  /*29b0*/  @!P2 LOP3.LUT R5, RZ, R2, RZ, 0x33, !PT ;  /* 0x00000002ff05a212 */ /* 0x000fca00078e33ff */
[----:B------:R-:W-:-:S05]  /*29c0*/  IMAD R6, R5, 0x4, R0 ;  /* 0x0000000405067824 */ /* 0x000fca00078e0200 */
[----:B------:R-:W0:Y:S04]  /*29d0*/  LDS R8, [R6] ;  /* 0x0000000006087984 */ /* 0x000e280000000800 */
[----:B------:R1:W-:Y:S01]  /*29e0*/  STS [R6], R7 ;  /* 0x0000000706007388 */ /* 0x0003e20000000800 */
[----:B0-----:R-:W0:Y:S02]  /*29f0*/  F2F.F64.F32 R10, R8 ;  /* 0x00000008000a7310 */ /* 0x001e240000201800 */
[----:B0-----:R-:W-:-:S08]  /*2a00*/  DADD R10, R14, -R10 ;  /* 0x000000000e0a7229 */ /* 0x001fd0000000080a */
[----:B------:R-:W-:Y:S02]  /*2a10*/  DADD R40, R10, R40 ;  /* 0x000000000a287229 */ /* 0x000fe40000000028 */
[----:B------:R-:W-:Y:S01]  /*2a20*/  DMUL R10, R30, UR4 ;  /* 0x000000041e0a7c28 */ /* 0x000fe20008000000 */
[----:B------:R-:W-:Y:S01]  /*2a30*/  UMOV UR4, 0x47ae147b ;  /* 0x47ae147b00047882 */ /* 0x000fe20000000000 */
[----:B------:R-:W-:Y:S01]  /*2a40*/  UMOV UR5, 0x3fa47ae1 ;  /* 0x3fa47ae100057882 */ /* 0x000fe20000000000 */
[----:B-----5:R-:W0:Y:S02]  /*2a50*/  F2F.F64.F32 R34, R34 ;  /* 0x0000002200227310 */ /* 0x020e240000201800 */
[----:B0-----:R-:W-:-:S08]  /*2a60*/  DADD R36, R44, R34 ;  /* 0x000000002c247229 */ /* 0x001fd00000000022 */
[----:B------:R-:W-:-:S06]  /*2a70*/  DFMA R36, R22, R36, R12 ;  /* 0x000000241624722b */ /* 0x000fcc000000000c */
[----:B------:R-:W0:Y:S08]  /*2a80*/  F2F.F32.F64 R5, R36 ;  /* 0x0000002400057310 */ /* 0x000e300000301000 */
[----:B0-----:R-:W0:Y:S02]  /*2a90*/  F2F.F64.F32 R12, R5 ;  /* 0x00000005000c7310 */ /* 0x001e240000201800 */
[----:B0-----:R-:W-:-:S08]  /*2aa0*/  DFMA R12, R20, R12, -R40 ;  /* 0x0000000c140c722b */ /* 0x001fd00000000828 */
[----:B------:R-:W-:Y:S01]  /*2ab0*/  DMUL R38, R12, R18 ;  /* 0x000000120c267228 */ /* 0x000fe20000000000 */
[----:B------:R-:W-:-:S04]  /*2ac0*/  VIADD R13, R4, 0xffffffff ;  /* 0xffffffff040d7836 */ /* 0x000fc80000000000 */
[----:B------:R-:W-:-:S03]  /*2ad0*/  IMAD.WIDE R30, R13, 0x4, R24 ;  /* 0x000000040d1e7825 */ /* 0x000fc600078e0218 */
[----:B------:R-:W-:Y:S02]  /*2ae0*/  DMUL R44, R38, R38 ;  /* 0x00000026262c7228 */ /* 0x000fe40000000000 */
[----:B----4-:R1:W-:Y:S06]  /*2af0*/  STG.E desc[UR6][R30.64], R9 ;  /* 0x000000091e007986 */ /* 0x0103ec000c101906 */
[----:B------:R-:W-:Y:S01]  /*2b00*/  DFMA R44, R44, UR4, R10 ;  /* 0x000000042c2c7c2b */ /* 0x000fe2000800000a */
[----:B------:R-:W-:-:S07]  /*2b10*/  IMAD.MOV.U32 R11, RZ, RZ, RZ ;  /* 0x000000ffff0b7224 */ /* 0x000fce00078e00ff */
[----:B------:R-:W-:-:S14]  /*2b20*/  DSETP.GT.AND P0, PT, R44, RZ, PT ;  /* 0x000000ff2c00722a */ /* 0x000fdc0003f04000 */
[----:B-1----:R-:W-:Y:S05]  /*2b30*/  @!P0 BRA `(.L_x_119) ;  /* 0x0000000000c08947 */ /* 0x002fea0003800000 */
[----:B------:R-:W0:Y:S01]  /*2b40*/  MUFU.RSQ64H R15, R45 ;  /* 0x0000002d000f7308 */ /* 0x000e220000001c00 */
[----:B------:R-:W-:Y:S01]  /*2b50*/  VIADD R14, R45, 0xfcb00000 ;  /* 0xfcb000002d0e7836 */ /* 0x000fe20000000000 */
[----:B------:R-:W-:Y:S01]  /*2b60*/  MOV R8, 0x0 ;  /* 0x0000000000087802 */ /* 0x000fe20000000f00 */
[----:B------:R-:W-:Y:S01]  /*2b70*/  IMAD.MOV.U32 R9, RZ, RZ, 0x3fd80000 ;  /* 0x3fd80000ff097424 */ /* 0x000fe200078e00ff */
[----:B------:R-:W-:Y:S02]  /*2b80*/  BSSY.RECONVERGENT B1, `(.L_x_120) ;  /* 0x0000014000017945 */ /* 0x000fe40003800200 */
        /* <DEDUP_REMOVED lines=15> */
[----:B------:R-:W-:-:S07]  /*2c80*/  MOV R6, 0x2ca0 ;  /* 0x00002ca000067802 */ /* 0x000fce0000000f00 */
[----:B------:R-:W-:Y:S05]  /*2c90*/  CALL.REL.NOINC `($__internal_5_$__cuda_sm20_dsqrt_rn_f64_mediumpath_v1) ;  /* 0x00000018006c7944 */ /* 0x000fea0003c00000 */
[----:B------:R-:W-:Y:S02]  /*2ca0*/  IMAD.MOV.U32 R6, RZ, RZ, R8 ;  /* 0x000000ffff067224 */ /* 0x000fe400078e0008 */
[----:B------:R-:W-:-:S07]  /*2cb0*/  IMAD.MOV.U32 R7, RZ, RZ, R9 ;  /* 0x000000ffff077224 */ /* 0x000fce00078e0009 */
.L_x_121:
[----:B------:R-:W-:Y:S05]  /*2cc0*/  BSYNC.RECONVERGENT B1 ;  /* 0x0000000000017941 */ /* 0x000fea0003800200 */
.L_x_120:
        /* <DEDUP_REMOVED lines=15> */
[----:B------:R-:W-:Y:S01]  /*2dc0*/  MOV R8, R6 ;  /* 0x0000000600087202 */ /* 0x000fe20000000f00 */
[----:B------:R-:W-:Y:S01]  /*2dd0*/  IMAD.MOV.U32 R10, RZ, RZ, R38 ;  /* 0x000000ffff0a7224 */ /* 0x000fe200078e0026 */
[----:B------:R-:W-:Y:S01]  /*2de0*/  MOV R6, 0x2e20 ;  /* 0x00002e2000067802 */ /* 0x000fe20000000f00 */
[----:B------:R-:W-:Y:S02]  /*2df0*/  IMAD.MOV.U32 R11, RZ, RZ, R39 ;  /* 0x000000ffff0b7224 */ /* 0x000fe400078e0027 */
[----:B------:R-:W-:-:S07]  /*2e00*/  IMAD.MOV.U32 R9, RZ, RZ, R7 ;  /* 0x000000ffff097224 */ /* 0x000fce00078e0007 */
[----:B------:R-:W-:Y:S05]  /*2e10*/  CALL.REL.NOINC `($__internal_4_$__cuda_sm20_div_rn_f64_full) ;  /* 0x0000001000747944 */ /* 0x000fea0003c00000 */
.L_x_123:
[----:B------:R-:W-:Y:S05]  /*2e20*/  BSYNC.RECONVERGENT B1 ;  /* 0x0000000000017941 */ /* 0x000fea0003800200 */
.L_x_122:
[----:B------:R0:W1:Y:S02]  /*2e30*/  F2F.F32.F64 R11, R8 ;  /* 0x00000008000b7310 */ /* 0x0000640000301000 */
.L_x_119:
[----:B------:R-:W-:Y:S05]  /*2e40*/  BSYNC.RECONVERGENT B0 ;  /* 0x0000000000007941 */ /* 0x000fea0003800200 */
.L_x_118:
[----:B------:R-:W2:Y:S01]  /*2e50*/  LDG.E.CONSTANT R38, desc[UR6][R16.64+0x8] ;  /* 0x0000080610267981 */ /* 0x000ea2000c1e9900 */
[-C--:B0-----:R-:W-:Y:S01]  /*2e60*/  IABS R9, R2.reuse ;  /* 0x0000000200097213 */ /* 0x081fe20000000000 */
[----:B------:R-:W-:Y:S01]  /*2e70*/  VIADD R8, R3, 0x1 ;  /* 0x0000000103087836 */ /* 0x000fe20000000000 */
[----:B------:R-:W-:Y:S01]  /*2e80*/  IABS R15, R2 ;  /* 0x00000002000f7213 */ /* 0x000fe20000000000 */
[----:B------:R-:W-:Y:S01]  /*2e90*/  DMUL R32, R28, -R32 ;  /* 0x800000201c207228 */ /* 0x000fe20000000000 */
[----:B------:R-:W0:Y:S01]  /*2ea0*/  I2F.RP R10, R9 ;  /* 0x00000009000a7306 */ /* 0x000e220000209400 */
[----:B------:R-:W-:Y:S01]  /*2eb0*/  ISETP.NE.AND P2, PT, R2, RZ, PT ;  /* 0x000000ff0200720c */ /* 0x000fe20003f45270 */
[----:B------:R-:W-:Y:S01]  /*2ec0*/  UMOV UR4, 0xeb851eb8 ;  /* 0xeb851eb800047882 */ /* 0x000fe20000000000 */
[----:B------:R-:W-:Y:S01]  /*2ed0*/  IABS R14, R8 ;  /* 0x00000008000e7213 */ /* 0x000fe20000000000 */
[----:B------:R-:W-:Y:S01]  /*2ee0*/  UMOV UR5, 0x3feeb851 ;  /* 0x3feeb85100057882 */ /* 0x000fe20000000000 */
[----:B------:R-:W-:Y:S01]  /*2ef0*/  ISETP.GE.AND P1, PT, R8, RZ, PT ;  /* 0x000000ff0800720c */ /* 0x000fe20003f26270 */
[----:B-1----:R-:W-:Y:S01]  /*2f00*/  STG.E desc[UR6][R30.64+0x4], R11 ;  /* 0x0000040b1e007986 */ /* 0x002fe2000c101906 */
[----:B------:R-:W-:Y:S01]  /*2f10*/  DFMA R32, R26, R36, R32 ;  /* 0x000000241a20722b */ /* 0x000fe20000000020 */
[----:B------:R-:W-:Y:S01]  /*2f20*/  BSSY.RECONVERGENT B0, `(.L_x_124) ;  /* 0x0000058000007945 */ /* 0x000fe20003800200 */
[----:B0-----:R-:W0:Y:S02]  /*2f30*/  MUFU.RCP R10, R10 ;  /* 0x0000000a000a7308 */ /* 0x001e240000001000 */
[----:B0-----:R-:W-:Y:S01]  /*2f40*/  VIADD R6, R10, 0xffffffe ;  /* 0x0ffffffe0a067836 */ /* 0x001fe20000000000 */
[----:B------:R-:W-:-:S05]  /*2f50*/  IADD3 R10, PT, PT, RZ, -R15, RZ ;  /* 0x8000000fff0a7210 */ /* 0x000fca0007ffe0ff */
[----:B------:R0:W1:Y:S02]  /*2f60*/  F2I.FTZ.U32.TRUNC.NTZ R7, R6 ;  /* 0x0000000600077305 */ /* 0x000064000021f000 */
[----:B0-----:R-:W-:Y:S02]  /*2f70*/  IMAD.MOV.U32 R6, RZ, RZ, RZ ;  /* 0x000000ffff067224 */ /* 0x001fe400078e00ff */
[----:B-1----:R-:W-:-:S04]  /*2f80*/  IMAD.MOV R12, RZ, RZ, -R7 ;  /* 0x000000ffff0c7224 */ /* 0x002fc800078e0a07 */
[----:B------:R-:W-:-:S04]  /*2f90*/  IMAD R13, R12, R9, RZ ;  /* 0x000000090c0d7224 */ /* 0x000fc800078e02ff */
[----:B------:R-:W-:-:S04]  /*2fa0*/  IMAD.HI.U32 R12, R7, R13, R6 ;  /* 0x0000000d070c7227 */ /* 0x000fc800078e0006 */
[----:B------:R-:W-:-:S04]  /*2fb0*/  IMAD.MOV.U32 R7, RZ, RZ, R14 ;  /* 0x000000ffff077224 */ /* 0x000fc800078e000e */
[----:B------:R-:W-:-:S04]  /*2fc0*/  IMAD.HI.U32 R6, R12, R7, RZ ;  /* 0x000000070c067227 */ /* 0x000fc800078e00ff */
[----:B------:R-:W-:-:S05]  /*2fd0*/  IMAD R6, R6, R10, R7 ;  /* 0x0000000a06067224 */ /* 0x000fca00078e0207 */
[----:B------:R-:W-:-:S13]  /*2fe0*/  ISETP.GT.U32.AND P0, PT, R9, R6, PT ;  /* 0x000000060900720c */ /* 0x000fda0003f04070 */
[----:B------:R-:W-:-:S05]  /*2ff0*/  @!P0 IMAD.IADD R6, R6, 0x1, -R9 ;  /* 0x0000000106068824 */ /* 0x000fca00078e0a09 */
[----:B------:R-:W-:-:S13]  /*3000*/  ISETP.GT.U32.AND P0, PT, R9, R6, PT ;  /* 0x000000060900720c */ /* 0x000fda0003f04070 */
[----:B------:R-:W-:Y:S02]  /*3010*/  @!P0 IMAD.IADD R6, R6, 0x1, -R9 ;  /* 0x0000000106068824 */ /* 0x000fe400078e0a09 */
[----:B------:R-:W-:Y:S02]  /*3020*/  F2F.F64.F32 R8, R5 ;  /* 0x0000000500087310 */ /* 0x000fe40000201800 */
        /* <DEDUP_REMOVED lines=11> */
[----:B--2---:R-:W0:Y:S02]  /*30e0*/  F2F.F64.F32 R38, R38 ;  /* 0x0000002600267310 */ /* 0x004e240000201800 */
[----:B0-----:R-:W-:-:S08]  /*30f0*/  DADD R34, R34, R38 ;  /* 0x0000000022227229 */ /* 0x001fd00000000026 */
[----:B------:R-:W-:-:S06]  /*3100*/  DFMA R34, R22, R34, R32 ;  /* 0x000000221622722b */ /* 0x000fcc0000000020 */
[----:B------:R-:W0:Y:S08]  /*3110*/  F2F.F32.F64 R7, R34 ;  /* 0x0000002200077310 */ /* 0x000e300000301000 */
[----:B0-----:R-:W0:Y:S02]  /*3120*/  F2F.F64.F32 R12, R7 ;  /* 0x00000007000c7310 */ /* 0x001e240000201800 */
[----:B0-----:R-:W-:-:S08]  /*3130*/  DFMA R12, R20, R12, -R40 ;  /* 0x0000000c140c722b */ /* 0x001fd00000000828 */
[----:B------:R-:W-:-:S08]  /*3140*/  DMUL R32, R12, R18 ;  /* 0x000000120c207228 */ /* 0x000fd00000000000 */
[----:B------:R-:W-:-:S08]  /*3150*/  DMUL R44, R32, R32 ;  /* 0x00000020202c7228 */ /* 0x000fd00000000000 */
[----:B------:R-:W-:Y:S01]  /*3160*/  DFMA R44, R44, UR4, R8 ;  /* 0x000000042c2c7c2b */ /* 0x000fe20008000008 */
[----:B------:R-:W-:-:S07]  /*3170*/  MOV R9, RZ ;  /* 0x000000ff00097202 */ /* 0x000fce0000000f00 */
[----:B------:R-:W-:-:S14]  /*3180*/  DSETP.GT.AND P0, PT, R44, RZ, PT ;  /* 0x000000ff2c00722a */ /* 0x000fdc0003f04000 */
[----:B-1----:R-:W-:Y:S05]  /*3190*/  @!P0 BRA `(.L_x_125) ;  /* 0x0000000000c08947 */ /* 0x002fea0003800000 */
        /* <DEDUP_REMOVED lines=20> */
[----:B------:R-:W-:-:S07]  /*32e0*/  IMAD.MOV.U32 R43, RZ, RZ, R45 ;  /* 0x000000ffff2b7224 */ /* 0x000fce00078e002d */
[----:B------:R-:W-:Y:S05]  /*32f0*/  CALL.REL.NOINC `($__internal_5_$__cuda_sm20_dsqrt_rn_f64_mediumpath_v1) ;  /* 0x0000001000d47944 */ /* 0x000fea0003c00000 */
[----:B------:R-:W-:Y:S02]  /*3300*/  IMAD.MOV.U32 R42, RZ, RZ, R8 ;  /* 0x000000ffff2a7224 */ /* 0x000fe400078e0008 */
[----:B------:R-:W-:-:S07]  /*3310*/  IMAD.MOV.U32 R43, RZ, RZ, R9 ;  /* 0x000000ffff2b7224 */ /* 0x000fce00078e0009 */
.L_x_127:
[----:B------:R-:W-:Y:S05]  /*3320*/  BSYNC.RECONVERGENT B1 ;  /* 0x0000000000017941 */ /* 0x000fea0003800200 */
.L_x_126:
        /* <DEDUP_REMOVED lines=21> */
.L_x_129:
[----:B------:R-:W-:Y:S05]  /*3480*/  BSYNC.RECONVERGENT B1 ;  /* 0x0000000000017941 */ /* 0x000fea0003800200 */
.L_x_128:
[----:B------:R0:W1:Y:S02]  /*3490*/  F2F.F32.F64 R9, R8 ;  /* 0x0000000800097310 */ /* 0x0000640000301000 */
.L_x_125:
[----:B------:R-:W-:Y:S05]  /*34a0*/  BSYNC.RECONVERGENT B0 ;  /* 0x0000000000007941 */ /* 0x000fea0003800200 */
.L_x_124:
[----:B------:R-:W2:Y:S01]  /*34b0*/  LDG.E.CONSTANT R32, desc[UR6][R16.64+0xc] ;  /* 0x00000c0610207981 */ /* 0x000ea2000c1e9900 */
[-C--:B------:R-:W-:Y:S01]  /*34c0*/  IABS R13, R2.reuse ;  /* 0x00000002000d7213 */ /* 0x080fe20000000000 */
[----:B------:R-:W-:Y:S01]  /*34d0*/  DMUL R36, R28, -R36 ;  /* 0x800000241c247228 */ /* 0x000fe20000000000 */
[----:B------:R-:W-:Y:S01]  /*34e0*/  IADD3 R5, PT, PT, R3, 0x2, RZ ;  /* 0x0000000203057810 */ /* 0x000fe20007ffe0ff */
[----:B------:R-:W-:Y:S01]  /*34f0*/  UMOV UR4, 0xeb851eb8 ;  /* 0xeb851eb800047882 */ /* 0x000fe20000000000 */
[----:B------:R-:W3:Y:S01]  /*3500*/  I2F.RP R6, R13 ;  /* 0x0000000d00067306 */ /* 0x000ee20000209400 */
[----:B------:R-:W-:Y:S01]  /*3510*/  IABS R14, R2 ;  /* 0x00000002000e7213 */ /* 0x000fe20000000000 */
[----:B------:R-:W-:Y:S01]  /*3520*/  UMOV UR5, 0x3feeb851 ;  /* 0x3feeb85100057882 */ /* 0x000fe20000000000 */
[----:B------:R-:W-:Y:S01]  /*3530*/  IABS R12, R5 ;  /* 0x00000005000c7213 */ /* 0x000fe20000000000 */
[----:B------:R-:W-:Y:S01]  /*3540*/  DMUL R44, R44, UR4 ;  /* 0x000000042c2c7c28 */ /* 0x000fe20008000000 */
[----:B------:R-:W-:Y:S01]  /*3550*/  ISETP.GE.AND P1, PT, R5, RZ, PT ;  /* 0x000000ff0500720c */ /* 0x000fe20003f26270 */
[----:B------:R-:W-:Y:S01]  /*3560*/  UMOV UR4, 0x47ae147b ;  /* 0x47ae147b00047882 */ /* 0x000fe20000000000 */
[----:B------:R-:W-:Y:S01]  /*3570*/  ISETP.NE.AND P2, PT, R2, RZ, PT ;  /* 0x000000ff0200720c */ /* 0x000fe20003f45270 */
[----:B------:R-:W-:Y:S01]  /*3580*/  UMOV UR5, 0x3fa47ae1 ;  /* 0x3fa47ae100057882 */ /* 0x000fe20000000000 */
[----:B-1----:R-:W-:Y:S01]  /*3590*/  STG.E desc[UR6][R30.64+0x8], R9 ;  /* 0x000008091e007986 */ /* 0x002fe2000c101906 */
[----:B------:R-:W-:Y:S01]  /*35a0*/  BSSY.RECONVERGENT B0, `(.L_x_130) ;  /* 0x0000056000007945 */ /* 0x000fe20003800200 */
[----:B---3--:R-:W1:Y:S02]  /*35b0*/  MUFU.RCP R6, R6 ;  /* 0x0000000600067308 */ /* 0x008e640000001000 */
[----:B-1----:R-:W-:-:S06]  /*35c0*/  VIADD R10, R6, 0xffffffe ;  /* 0x0ffffffe060a7836 */ /* 0x002fcc0000000000 */
[----:B------:R1:W0:Y:S02]  /*35d0*/  F2I.FTZ.U32.TRUNC.NTZ R11, R10 ;  /* 0x0000000a000b7305 */ /* 0x000224000021f000 */
[----:B-1----:R-:W-:Y:S02]  /*35e0*/  IMAD.MOV.U32 R10, RZ, RZ, RZ ;  /* 0x000000ffff0a7224 */ /* 0x002fe400078e00ff */
[----:B0-----:R-:W-:-:S04]  /*35f0*/  IMAD.MOV R8, RZ, RZ, -R11 ;  /* 0x000000ffff087224 */ /* 0x001fc800078e0a0b */
[----:B------:R-:W-:-:S04]  /*3600*/  IMAD R15, R8, R13, RZ ;  /* 0x0000000d080f7224 */ /* 0x000fc800078e02ff */
[----:B------:R-:W-:-:S04]  /*3610*/  IMAD.HI.U32 R8, R11, R15, R10 ;  /* 0x0000000f0b087227 */ /* 0x000fc800078e000a */
[----:B------:R-:W-:Y:S02]  /*3620*/  IMAD.MOV.U32 R11, RZ, RZ, R12 ;  /* 0x000000ffff0b7224 */ /* 0x000fe400078e000c */
[----:B------:R-:W-:Y:S02]  /*3630*/  IMAD.MOV R10, RZ, RZ, -R14 ;  /* 0x000000ffff0a7224 */ /* 0x000fe400078e0a0e */
[----:B------:R-:W-:Y:S01]  /*3640*/  IMAD.HI.U32 R6, R8, R11, RZ ;  /* 0x0000000b08067227 */ /* 0x000fe200078e00ff */
[----:B------:R-:W-:Y:S03]  /*3650*/  F2F.F64.F32 R14, R7 ;  /* 0x00000007000e7310 */ /* 0x000fe60000201800 */
[----:B------:R-:W-:-:S05]  /*3660*/  IMAD R6, R6, R10, R11 ;  /* 0x0000000a06067224 */ /* 0x000fca00078e020b */
[----:B------:R-:W-:-:S13]  /*3670*/  ISETP.GT.U32.AND P0, PT, R13, R6, PT ;  /* 0x000000060d00720c */ /* 0x000fda0003f04070 */
[----:B------:R-:W-:-:S05]  /*3680*/  @!P0 IMAD.IADD R6, R6, 0x1, -R13 ;  /* 0x0000000106068824 */ /* 0x000fca00078e0a0d */
[----:B------:R-:W-:-:S13]  /*3690*/  ISETP.GT.U32.AND P0, PT, R13, R6, PT ;  /* 0x000000060d00720c */ /* 0x000fda0003f04070 */
[----:B------:R-:W-:Y:S01]  /*36a0*/  @!P0 IMAD.IADD R6, R6, 0x1, -R13 ;  /* 0x0000000106068824 */ /* 0x000fe200078e0a0d */
[----:B------:R-:W-:-:S04]  /*36b0*/  DFMA R12, R26, R34, R36 ;  /* 0x000000221a0c722b */ /* 0x000fc80000000024 */
[----:B------:R-:W-:Y:S02]  /*36c0*/  @!P1 IADD3 R6, PT, PT, -R6, RZ, RZ ;  /* 0x000000ff06069210 */ /* 0x000fe40007ffe1ff */
[----:B------:R-:W-:-:S05]  /*36d0*/  @!P2 LOP3.LUT R6, RZ, R2, RZ, 0x33, !PT ;  /* 0x00000002ff06a212 */ /* 0x000fca00078e33ff */
[----:B------:R-:W-:-:S05]  /*36e0*/  IMAD R6, R6, 0x4, R0 ;  /* 0x0000000406067824 */ /* 0x000fca00078e0200 */
[----:B------:R-:W0:Y:S04]  /*36f0*/  LDS R8, [R6] ;  /* 0x0000000006087984 */ /* 0x000e280000000800 */
[----:B------:R1:W-:Y:S01]  /*3700*/  STS [R6], R7 ;  /* 0x0000000706007388 */ /* 0x0003e20000000800 */
[----:B0-----:R-:W0:Y:S02]  /*3710*/  F2F.F64.F32 R10, R8 ;  /* 0x00000008000a7310 */ /* 0x001e240000201800 */
[----:B0-----:R-:W-:-:S08]  /*3720*/  DADD R10, R14, -R10 ;  /* 0x000000000e0a7229 */ /* 0x001fd0000000080a */
[----:B------:R-:W-:Y:S01]  /*3730*/  DADD R40, R40, R10 ;  /* 0x0000000028287229 */ /* 0x000fe2000000000a */
[----:B------:R-:W-:Y:S01]  /*3740*/  IMAD.MOV.U32 R11, RZ, RZ, RZ ;  /* 0x000000ffff0b7224 */ /* 0x000fe200078e00ff */
        /* <DEDUP_REMOVED lines=8> */
[----:B------:R-:W-:-:S08]  /*37d0*/  DFMA R38, R38, UR4, R44 ;  /* 0x0000000426267c2b */ /* 0x000fd0000800002c */
        /* <DEDUP_REMOVED lines=14> */
[----:B------:R-:W-:Y:S01]  /*38c0*/  IADD3 R9, PT, PT, R43, -0x100000, RZ ;  /* 0xfff000002b097810 */ /* 0x000fe20007ffe0ff */
[----:B------:R-:W-:-:S05]  /*38d0*/  IMAD.MOV.U32 R8, RZ, RZ, R42 ;  /* 0x000000ffff087224 */ /* 0x000fca00078e002a */
[----:B------:R-:W-:-:S08]  /*38e0*/  DFMA R10, R12, -R12, R38 ;  /* 0x8000000c0c0a722b */ /* 0x000fd00000000026 */
[----:B------:R-:W-:Y:S01]  /*38f0*/  DFMA R6, R10, R8, R12 ;  /* 0x000000080a06722b */ /* 0x000fe2000000000c */
[----:B------:R-:W-:Y:S10]  /*3900*/  @!P0 BRA `(.L_x_133) ;  /* 0x00000000001c8947 */ /* 0x000ff40003800000 */
[----:B------:R-:W-:Y:S01]  /*3910*/  IMAD.MOV.U32 R8, RZ, RZ, R42 ;  /* 0x000000ffff087224 */ /* 0x000fe200078e002a */
[----:B------:R-:W-:Y:S01]  /*3920*/  MOV R6, 0x3960 ;  /* 0x0000396000067802 */ /* 0x000fe20000000f00 */
[----:B------:R-:W-:Y:S02]  /*3930*/  IMAD.MOV.U32 R42, RZ, RZ, R38 ;  /* 0x000000ffff2a7224 */ /* 0x000fe400078e0026 */
[----:B------:R-:W-:-:S07]  /*3940*/  IMAD.MOV.U32 R43, RZ, RZ, R39 ;  /* 0x000000ffff2b7224 */ /* 0x000fce00078e0027 */
[----:B------:R-:W-:Y:S05]  /*3950*/  CALL.REL.NOINC `($__internal_5_$__cuda_sm20_dsqrt_rn_f64_mediumpath_v1) ;  /* 0x0000000c003c7944 */ /* 0x000fea0003c00000 */
[----:B------:R-:W-:Y:S01]  /*3960*/  IMAD.MOV.U32 R6, RZ, RZ, R8 ;  /* 0x000000ffff067224 */ /* 0x000fe200078e0008 */
[----:B------:R-:W-:-:S07]  /*3970*/  MOV R7, R9 ;  /* 0x0000000900077202 */ /* 0x000fce0000000f00 */
.L_x_133:
[----:B------:R-:W-:Y:S05]  /*3980*/  BSYNC.RECONVERGENT B1 ;  /* 0x0000000000017941 */ /* 0x000fea0003800200 */
.L_x_132:
        /* <DEDUP_REMOVED lines=16> */
[----:B------:R-:W-:Y:S01]  /*3a90*/  MOV R6, 0x3ae0 ;  /* 0x00003ae000067802 */ /* 0x000fe20000000f00 */
[----:B------:R-:W-:Y:S02]  /*3aa0*/  IMAD.MOV.U32 R10, RZ, RZ, R46 ;  /* 0x000000ffff0a7224 */ /* 0x000fe400078e002e */
[----:B------:R-:W-:Y:S02]  /*3ab0*/  IMAD.MOV.U32 R11, RZ, RZ, R47 ;  /* 0x000000ffff0b7224 */ /* 0x000fe400078e002f */
[----:B------:R-:W-:-:S07]  /*3ac0*/  IMAD.MOV.U32 R9, RZ, RZ, R7 ;  /* 0x000000ffff097224 */ /* 0x000fce00078e0007 */
[----:B------:R-:W-:Y:S05]  /*3ad0*/  CALL.REL.NOINC `($__internal_4_$__cuda_sm20_div_rn_f64_full) ;  /* 0x0000000400447944 */ /* 0x000fea0003c00000 */
.L_x_135:
[----:B------:R-:W-:Y:S05]  /*3ae0*/  BSYNC.RECONVERGENT B1 ;  /* 0x0000000000017941 */ /* 0x000fea0003800200 */
.L_x_134:
[----:B------:R0:W1:Y:S02]  /*3af0*/  F2F.F32.F64 R11, R8 ;  /* 0x00000008000b7310 */ /* 0x0000640000301000 */
.L_x_131:
[----:B------:R-:W-:Y:S05]  /*3b00*/  BSYNC.RECONVERGENT B0 ;  /* 0x0000000000007941 */ /* 0x000fea0003800200 */
.L_x_130:
[-C--:B0-----:R-:W-:Y:S01]  /*3b10*/  IABS R9, R2.reuse ;  /* 0x0000000200097213 */ /* 0x081fe20000000000 */
[C---:B------:R-:W-:Y:S01]  /*3b20*/  VIADD R8, R3.reuse, 0x3 ;  /* 0x0000000303087836 */ /* 0x040fe20000000000 */
[----:B------:R-:W-:Y:S01]  /*3b30*/  IABS R14, R2 ;  /* 0x00000002000e7213 */ /* 0x000fe20000000000 */
[----:B-1----:R-:W-:Y:S01]  /*3b40*/  STG.E desc[UR6][R30.64+0xc], R11 ;  /* 0x00000c0b1e007986 */ /* 0x002fe2000c101906 */
[----:B------:R-:W0:Y:S01]  /*3b50*/  I2F.RP R10, R9 ;  /* 0x00000009000a7306 */ /* 0x000e220000209400 */
[----:B------:R-:W-:Y:S01]  /*3b60*/  ISETP.NE.AND P2, PT, R2, RZ, PT ;  /* 0x000000ff0200720c */ /* 0x000fe20003f45270 */
[----:B------:R-:W-:Y:S01]  /*3b70*/  VIADD R3, R3, 0x4 ;  /* 0x0000000403037836 */ /* 0x000fe20000000000 */
[----:B------:R-:W-:Y:S01]  /*3b80*/  ISETP.GE.AND P1, PT, R8, RZ, PT ;  /* 0x000000ff0800720c */ /* 0x000fe20003f26270 */
[----:B------:R-:W-:-:S04]  /*3b90*/  IMAD.MOV R14, RZ, RZ, -R14 ;  /* 0x000000ffff0e7224 */ /* 0x000fc800078e0a0e */
[----:B0-----:R-:W0:Y:S02]  /*3ba0*/  MUFU.RCP R10, R10 ;  /* 0x0000000a000a7308 */ /* 0x001e240000001000 */
[----:B0-----:R-:W-:-:S06]  /*3bb0*/  IADD3 R6, PT, PT, R10, 0xffffffe, RZ ;  /* 0x0ffffffe0a067810 */ /* 0x001fcc0007ffe0ff */
[----:B------:R0:W1:Y:S02]  /*3bc0*/  F2I.FTZ.U32.TRUNC.NTZ R7, R6 ;  /* 0x0000000600077305 */ /* 0x000064000021f000 */
[----:B0-----:R-:W-:Y:S02]  /*3bd0*/  IMAD.MOV.U32 R6, RZ, RZ, RZ ;  /* 0x000000ffff067224 */ /* 0x001fe400078e00ff */
[----:B-1----:R-:W-:-:S04]  /*3be0*/  IMAD.MOV R12, RZ, RZ, -R7 ;  /* 0x000000ffff0c7224 */ /* 0x002fc800078e0a07 */
[----:B------:R-:W-:Y:S01]  /*3bf0*/  IMAD R13, R12, R9, RZ ;  /* 0x000000090c0d7224 */ /* 0x000fe200078e02ff */
[----:B------:R-:W-:-:S03]  /*3c00*/  IABS R12, R8 ;  /* 0x00000008000c7213 */ /* 0x000fc60000000000 */
[----:B------:R-:W-:-:S04]  /*3c10*/  IMAD.HI.U32 R10, R7, R13, R6 ;  /* 0x0000000d070a7227 */ /* 0x000fc800078e0006 */
[----:B------:R-:W-:Y:S01]  /*3c20*/  IMAD.MOV.U32 R7, RZ, RZ, R12 ;  /* 0x000000ffff077224 */ /* 0x000fe200078e000c */
[----:B------:R-:W-:-:S03]  /*3c30*/  MOV R12, R14 ;  /* 0x0000000e000c7202 */ /* 0x000fc60000000f00 */
[----:B------:R-:W-:-:S04]  /*3c40*/  IMAD.HI.U32 R6, R10, R7, RZ ;  /* 0x000000070a067227 */ /* 0x000fc800078e00ff */
[----:B------:R-:W-:Y:S02]  /*3c50*/  IMAD R6, R6, R12, R7 ;  /* 0x0000000c06067224 */ /* 0x000fe400078e0207 */
[C---:B------:R-:W-:Y:S01]  /*3c60*/  VIADD R10, R4.reuse, 0x3 ;  /* 0x00000003040a7836 */ /* 0x040fe20000000000 */
[----:B------:R-:W-:Y:S02]  /*3c70*/  IADD3 R4, PT, PT, R4, 0x4, RZ ;  /* 0x0000000404047810 */ /* 0x000fe40007ffe0ff */
[----:B------:R-:W-:-:S13]  /*3c80*/  ISETP.GT.U32.AND P0, PT, R9, R6, PT ;  /* 0x000000060900720c */ /* 0x000fda0003f04070 */
[----:B------:R-:W-:-:S05]  /*3c90*/  @!P0 IMAD.IADD R6, R6, 0x1, -R9 ;  /* 0x0000000106068824 */ /* 0x000fca00078e0a09 */
[----:B------:R-:W-:-:S13]  /*3ca0*/  ISETP.GT.U32.AND P0, PT, R9, R6, PT ;  /* 0x000000060900720c */ /* 0x000fda0003f04070 */
[----:B------:R-:W-:Y:S01]  /*3cb0*/  @!P0 IMAD.IADD R6, R6, 0x1, -R9 ;  /* 0x0000000106068824 */ /* 0x000fe200078e0a09 */
[----:B------:R-:W-:-:S03]  /*3cc0*/  ISETP.GE.AND P0, PT, R10, UR8, PT ;  /* 0x000000080a007c0c */ /* 0x000fc6000bf06270 */
[----:B------:R-:W-:Y:S01]  /*3cd0*/  @!P1 IMAD.MOV R6, RZ, RZ, -R6 ;  /* 0x000000ffff069224 */ /* 0x000fe200078e0a06 */
[----:B------:R-:W-:-:S05]  /*3ce0*/  @!P2 LOP3.LUT R6, RZ, R2, RZ, 0x33, !PT ;  /* 0x00000002ff06a212 */ /* 0x000fca00078e33ff */
[----:B------:R-:W-:-:S05]  /*3cf0*/  IMAD R8, R6, 0x4, R0 ;  /* 0x0000000406087824 */ /* 0x000fca00078e0200 */
[----:B------:R-:W0:Y:S04]  /*3d00*/  LDS R9, [R8] ;  /* 0x0000000008097984 */ /* 0x000e280000000800 */
[----:B------:R3:W-:Y:S01]  /*3d10*/  STS [R8], R5 ;  /* 0x0000000508007388 */ /* 0x0007e20000000800 */
[----:B0-----:R-:W0:Y:S02]  /*3d20*/  F2F.F64.F32 R6, R9 ;  /* 0x0000000900067310 */ /* 0x001e240000201800 */
[----:B0-----:R-:W-:-:S08]  /*3d30*/  DADD R6, R16, -R6 ;  /* 0x0000000010067229 */ /* 0x001fd00000000806 */
[----:B------:R-:W-:Y:S01]  /*3d40*/  DADD R40, R40, R6 ;  /* 0x0000000028287229 */ /* 0x000fe20000000006 */
[----:B---3--:R-:W-:Y:S10]  /*3d50*/  @!P0 BRA `(.L_x_136) ;  /* 0xffffffe400708947 */ /* 0x008ff4000383ffff */
[----:B------:R-:W-:Y:S05]  /*3d60*/  EXIT ;  /* 0x000000000000794d */ /* 0x000fea0003800000 */
        .weak           $__internal_3_$__cuda_sm20_dblrcp_rn_slowpath_v3
        .type           $__internal_3_$__cuda_sm20_dblrcp_rn_slowpath_v3,@function
        .size           $__internal_3_$__cuda_sm20_dblrcp_rn_slowpath_v3,($__internal_4_$__cuda_sm20_div_rn_f64_full - $__internal_3_$__cuda_sm20_dblrcp_rn_slowpath_v3)
$__internal_3_$__cuda_sm20_dblrcp_rn_slowpath_v3:
[----:B------:R-:W-:Y:S01]  /*3d70*/  DSETP.GTU.AND P0, PT, |R6|, +INF , PT ;  /* 0x7ff000000600742a */ /* 0x000fe20003f0c200 */
[----:B------:R-:W-:-:S13]  /*3d80*/  BSSY.RECONVERGENT B1, `(.L_x_137) ;  /* 0x0000023000017945 */ /* 0x000fda0003800200 */
[----:B------:R-:W-:Y:S05]  /*3d90*/  @P0 BRA `(.L_x_138) ;  /* 0x00000000007c0947 */ /* 0x000fea0003800000 */
[----:B------:R-:W-:-:S05]  /*3da0*/  LOP3.LUT R11, R7, 0x7fffffff, RZ, 0xc0, !PT ;  /* 0x7fffffff070b7812 */ /* 0x000fca00078ec0ff */
[----:B------:R-:W-:-:S05]  /*3db0*/  VIADD R3, R11, 0xffffffff ;  /* 0xffffffff0b037836 */ /* 0x000fca0000000000 */
[----:B------:R-:W-:-:S13]  /*3dc0*/  ISETP.GE.U32.AND P0, PT, R3, 0x7fefffff, PT ;  /* 0x7fefffff0300780c */ /* 0x000fda0003f06070 */
[----:B------:R-:W-:Y:S01]  /*3dd0*/  @P0 LOP3.LUT R9, R7, 0x7ff00000, RZ, 0x3c, !PT ;  /* 0x7ff0000007090812 */ /* 0x000fe200078e3cff */
[----:B------:R-:W-:Y:S01]  /*3de0*/  @P0 IMAD.MOV.U32 R8, RZ, RZ, RZ ;  /* 0x000000ffff080224 */ /* 0x000fe200078e00ff */
[----:B------:R-:W-:Y:S06]  /*3df0*/  @P0 BRA `(.L_x_139) ;  /* 0x00000000006c0947 */ /* 0x000fec0003800000 */
[----:B------:R-:W-:-:S13]  /*3e00*/  ISETP.GE.U32.AND P0, PT, R11, 0x1000001, PT ;  /* 0x010000010b00780c */ /* 0x000fda0003f06070 */
[----:B------:R-:W-:Y:S05]  /*3e10*/  @!P0 BRA `(.L_x_140) ;  /* 0x0000000000348947 */ /* 0x000fea0003800000 */
[----:B------:R-:W-:Y:S02]  /*3e20*/  VIADD R9, R7, 0xc0200000 ;  /* 0xc020000007097836 */ /* 0x000fe40000000000 */
[----:B------:R-:W-:Y:S02]  /*3e30*/  IMAD.MOV.U32 R8, RZ, RZ, R6 ;  /* 0x000000ffff087224 */ /* 0x000fe400078e0006 */
        /* <DEDUP_REMOVED lines=11> */
.L_x_140:
        /* <DEDUP_REMOVED lines=10> */
.L_x_138:
[----:B------:R-:W-:Y:S01]  /*3f90*/  LOP3.LUT R9, R7, 0x80000, RZ, 0xfc, !PT ;  /* 0x0008000007097812 */ /* 0x000fe200078efcff */
[----:B------:R-:W-:-:S07]  /*3fa0*/  IMAD.MOV.U32 R8, RZ, RZ, R6 ;  /* 0x000000ffff087224 */ /* 0x000fce00078e0006 */
.L_x_139:
[----:B------:R-:W-:Y:S05]  /*3fb0*/  BSYNC.RECONVERGENT B1 ;  /* 0x0000000000017941 */ /* 0x000fea0003800200 */
.L_x_137:
[----:B------:R-:W-:Y:S02]  /*3fc0*/  IMAD.MOV.U32 R6, RZ, RZ, R4 ;  /* 0x000000ffff067224 */ /* 0x000fe400078e0004 */
[----:B------:R-:W-:-:S04]  /*3fd0*/  IMAD.MOV.U32 R7, RZ, RZ, 0x0 ;  /* 0x00000000ff077424 */ /* 0x000fc800078e00ff */
[----:B------:R-:W-:Y:S05]  /*3fe0*/  RET.REL.NODEC R6 `(trendflex_batch_f32) ;  /* 0xffffffc006047950 */ /* 0x000fea0003c3ffff */
        .weak           $__internal_4_$__cuda_sm20_div_rn_f64_full
        .type           $__internal_4_$__cuda_sm20_div_rn_f64_full,@function
        .size           $__internal_4_$__cuda_sm20_div_rn_f64_full,($__internal_5_$__cuda_sm20_dsqrt_rn_f64_mediumpath_v1 - $__internal_4_$__cuda_sm20_div_rn_f64_full)
$__internal_4_$__cuda_sm20_div_rn_f64_full:
[C---:B------:R-:W-:Y:S01]  /*3ff0*/  FSETP.GEU.AND P0, PT, |R9|.reuse, 1.469367938527859385e-39, PT ;  /* 0x001000000900780b */ /* 0x040fe20003f0e200 */
[----:B------:R-:W-:Y:S01]  /*4000*/  IMAD.MOV.U32 R14, RZ, RZ, R8 ;  /* 0x000000ffff0e7224 */ /* 0x000fe200078e0008 */
[C---:B------:R-:W-:Y:S01]  /*4010*/  LOP3.LUT R12, R9.reuse, 0x800fffff, RZ, 0xc0, !PT ;  /* 0x800fffff090c7812 */ /* 0x040fe200078ec0ff */
[----:B------:R-:W-:Y:S01]  /*4020*/  IMAD.MOV.U32 R15, RZ, RZ, R9 ;  /* 0x000000ffff0f7224 */ /* 0x000fe200078e0009 */
[----:B------:R-:W-:Y:S01]  /*4030*/  MOV R42, R8 ;  /* 0x00000008002a7202 */ /* 0x000fe20000000f00 */
[----:B------:R-:W-:Y:S01]  /*4040*/  IMAD.MOV.U32 R49, RZ, RZ, R11 ;  /* 0x000000ffff317224 */ /* 0x000fe200078e000b */
[----:B------:R-:W-:Y:S01]  /*4050*/  LOP3.LUT R43, R12, 0x3ff00000, RZ, 0xfc, !PT ;  /* 0x3ff000000c2b7812 */ /* 0x000fe200078efcff */
[----:B------:R-:W-:Y:S01]  /*4060*/  IMAD.MOV.U32 R46, RZ, RZ, 0x1 ;  /* 0x00000001ff2e7424 */ /* 0x000fe200078e00ff */
[----:B------:R-:W-:Y:S01]  /*4070*/  LOP3.LUT R11, R9, 0x7ff00000, RZ, 0xc0, !PT ;  /* 0x7ff00000090b7812 */ /* 0x000fe200078ec0ff */
[----:B------:R-:W-:Y:S01]  /*4080*/  IMAD.MOV.U32 R9, RZ, RZ, 0x1ca00000 ;  /* 0x1ca00000ff097424 */ /* 0x000fe200078e00ff */
[C---:B------:R-:W-:Y:S01]  /*4090*/  FSETP.GEU.AND P2, PT, |R49|.reuse, 1.469367938527859385e-39, PT ;  /* 0x001000003100780b */ /* 0x040fe20003f4e200 */
[----:B------:R-:W-:Y:S01]  /*40a0*/  IMAD.MOV.U32 R48, RZ, RZ, R10 ;  /* 0x000000ffff307224 */ /* 0x000fe200078e000a */
[----:B------:R-:W-:Y:S01]  /*40b0*/  LOP3.LUT R8, R49, 0x7ff00000, RZ, 0xc0, !PT ;  /* 0x7ff0000031087812 */ /* 0x000fe200078ec0ff */
[----:B------:R-:W-:Y:S01]  /*40c0*/  @!P0 DMUL R42, R14, 8.98846567431157953865e+307 ;  /* 0x7fe000000e2a8828 */ /* 0x000fe20000000000 */
[----:B------:R-:W-:Y:S02]  /*40d0*/  BSSY.RECONVERGENT B3, `(.L_x_141) ;  /* 0x0000052000037945 */ /* 0x000fe40003800200 */
[----:B------:R-:W-:-:S03]  /*40e0*/  ISETP.GE.U32.AND P1, PT, R8, R11, PT ;  /* 0x0000000b0800720c */ /* 0x000fc60003f26070 */
[----:B------:R-:W0:Y:S01]  /*40f0*/  MUFU.RCP64H R47, R43 ;  /* 0x0000002b002f7308 */ /* 0x000e220000001800 */
[----:B------:R-:W-:-:S03]  /*4100*/  SEL R12, R9, 0x63400000, !P1 ;  /* 0x63400000090c7807 */ /* 0x000fc60004800000 */
[----:B------:R-:W-:Y:S02]  /*4110*/  @!P2 LOP3.LUT R13, R15, 0x7ff00000, RZ, 0xc0, !PT ;  /* 0x7ff000000f0da812 */ /* 0x000fe400078ec0ff */
[----:B------:R-:W-:Y:S02]  /*4120*/  @!P0 LOP3.LUT R11, R43, 0x7ff00000, RZ, 0xc0, !PT ;  /* 0x7ff000002b0b8812 */ /* 0x000fe400078ec0ff */
[----:B------:R-:W-:-:S04]  /*4130*/  @!P2 ISETP.GE.U32.AND P3, PT, R8, R13, PT ;  /* 0x0000000d0800a20c */ /* 0x000fc80003f66070 */
[----:B------:R-:W-:-:S04]  /*4140*/  @!P2 SEL R10, R9, 0x63400000, !P3 ;  /* 0x63400000090aa807 */ /* 0x000fc80005800000 */
[----:B------:R-:W-:Y:S01]  /*4150*/  @!P2 LOP3.LUT R10, R10, 0x80000000, R49, 0xf8, !PT ;  /* 0x800000000a0aa812 */ /* 0x000fe200078ef831 */
[----:B0-----:R-:W-:-:S03]  /*4160*/  DFMA R50, R46, -R42, 1 ;  /* 0x3ff000002e32742b */ /* 0x001fc6000000082a */
[----:B------:R-:W-:Y:S01]  /*4170*/  @!P2 LOP3.LUT R13, R10, 0x100000, RZ, 0xfc, !PT ;  /* 0x001000000a0da812 */ /* 0x000fe200078efcff */
[----:B------:R-:W-:-:S04]  /*4180*/  IMAD.MOV.U32 R10, RZ, RZ, R8 ;  /* 0x000000ffff0a7224 */ /* 0x000fc800078e0008 */
[----:B------:R-:W-:-:S08]  /*4190*/  DFMA R50, R50, R50, R50 ;  /* 0x000000323232722b */ /* 0x000fd00000000032 */
[----:B------:R-:W-:Y:S01]  /*41a0*/  DFMA R46, R46, R50, R46 ;  /* 0x000000322e2e722b */ /* 0x000fe2000000002e */
[----:B------:R-:W-:Y:S01]  /*41b0*/  LOP3.LUT R51, R12, 0x800fffff, R49, 0xf8, !PT ;  /* 0x800fffff0c337812 */ /* 0x000fe200078ef831 */
[----:B------:R-:W-:Y:S01]  /*41c0*/  IMAD.MOV.U32 R50, RZ, RZ, R48 ;  /* 0x000000ffff327224 */ /* 0x000fe200078e0030 */
[----:B------:R-:W-:-:S05]  /*41d0*/  @!P2 MOV R12, RZ ;  /* 0x000000ff000ca202 */ /* 0x000fca0000000f00 */
[----:B------:R-:W-:Y:S02]  /*41e0*/  DFMA R52, R46, -R42, 1 ;  /* 0x3ff000002e34742b */ /* 0x000fe4000000082a */
[----:B------:R-:W-:-:S06]  /*41f0*/  @!P2 DFMA R50, R50, 2, -R12 ;  /* 0x400000003232a82b */ /* 0x000fcc000000080c */
[----:B------:R-:W-:-:S04]  /*4200*/  DFMA R52, R46, R52, R46 ;  /* 0x000000342e34722b */ /* 0x000fc8000000002e */
[----:B------:R-:W-:-:S04]  /*4210*/  @!P2 LOP3.LUT R10, R51, 0x7ff00000, RZ, 0xc0, !PT ;  /* 0x7ff00000330aa812 */ /* 0x000fc800078ec0ff */
[----:B------:R-:W-:-:S08]  /*4220*/  DMUL R12, R52, R50 ;  /* 0x00000032340c7228 */ /* 0x000fd00000000000 */
[----:B------:R-:W-:-:S08]  /*4230*/  DFMA R46, R12, -R42, R50 ;  /* 0x8000002a0c2e722b */ /* 0x000fd00000000032 */
[----:B------:R-:W-:Y:S01]  /*4240*/  DFMA R46, R52, R46, R12 ;  /* 0x0000002e342e722b */ /* 0x000fe2000000000c */
[----:B------:R-:W-:-:S05]  /*4250*/  VIADD R12, R10, 0xffffffff ;  /* 0xffffffff0a0c7836 */ /* 0x000fca0000000000 */
[----:B------:R-:W-:Y:S01]  /*4260*/  ISETP.GT.U32.AND P0, PT, R12, 0x7feffffe, PT ;  /* 0x7feffffe0c00780c */ /* 0x000fe20003f04070 */
[----:B------:R-:W-:-:S05]  /*4270*/  VIADD R12, R11, 0xffffffff ;  /* 0xffffffff0b0c7836 */ /* 0x000fca0000000000 */
[----:B------:R-:W-:-:S13]  /*4280*/  ISETP.GT.U32.OR P0, PT, R12, 0x7feffffe, P0 ;  /* 0x7feffffe0c00780c */ /* 0x000fda0000704470 */
[----:B------:R-:W-:Y:S05]  /*4290*/  @P0 BRA `(.L_x_142) ;  /* 0x0000000000740947 */ /* 0x000fea0003800000 */
[----:B------:R-:W-:-:S04]  /*42a0*/  LOP3.LUT R11, R15, 0x7ff00000, RZ, 0xc0, !PT ;  /* 0x7ff000000f0b7812 */ /* 0x000fc800078ec0ff */
[CC--:B------:R-:W-:Y:S02]  /*42b0*/  VIADDMNMX R10, R8.reuse, -R11.reuse, 0xb9600000, !PT ;  /* 0xb9600000080a7446 */ /* 0x0c0fe4000780090b */
[----:B------:R-:W-:Y:S02]  /*42c0*/  ISETP.GE.U32.AND P0, PT, R8, R11, PT ;  /* 0x0000000b0800720c */ /* 0x000fe40003f06070 */
[----:B------:R-:W-:Y:S02]  /*42d0*/  VIMNMX R10, PT, PT, R10, 0x46a00000, PT ;  /* 0x46a000000a0a7848 */ /* 0x000fe40003fe0100 */
[----:B------:R-:W-:-:S05]  /*42e0*/  SEL R9, R9, 0x63400000, !P0 ;  /* 0x6340000009097807 */ /* 0x000fca0004000000 */
[----:B------:R-:W-:Y:S01]  /*42f0*/  IMAD.IADD R9, R10, 0x1, -R9 ;  /* 0x000000010a097824 */ /* 0x000fe200078e0a09 */
[----:B------:R-:W-:-:S03]  /*4300*/  MOV R10, RZ ;  /* 0x000000ff000a7202 */ /* 0x000fc60000000f00 */
[----:B------:R-:W-:-:S06]  /*4310*/  VIADD R11, R9, 0x7fe00000 ;  /* 0x7fe00000090b7836 */ /* 0x000fcc0000000000 */
[----:B------:R-:W-:-:S10]  /*4320*/  DMUL R12, R46, R10 ;  /* 0x0000000a2e0c7228 */ /* 0x000fd40000000000 */
[----:B------:R-:W-:-:S13]  /*4330*/  FSETP.GTU.AND P0, PT, |R13|, 1.469367938527859385e-39, PT ;  /* 0x001000000d00780b */ /* 0x000fda0003f0c200 */
[----:B------:R-:W-:Y:S05]  /*4340*/  @P0 BRA `(.L_x_143) ;  /* 0x0000000000a80947 */ /* 0x000fea0003800000 */
[----:B------:R-:W-:Y:S01]  /*4350*/  DFMA R42, R46, -R42, R50 ;  /* 0x8000002a2e2a722b */ /* 0x000fe20000000032 */
[----:B------:R-:W-:-:S09]  /*4360*/  IMAD.MOV.U32 R10, RZ, RZ, RZ ;  /* 0x000000ffff0a7224 */ /* 0x000fd200078e00ff */
[C---:B------:R-:W-:Y:S02]  /*4370*/  FSETP.NEU.AND P0, PT, R43.reuse, RZ, PT ;  /* 0x000000ff2b00720b */ /* 0x040fe40003f0d000 */
[----:B------:R-:W-:-:S04]  /*4380*/  LOP3.LUT R8, R43, 0x80000000, R15, 0x48, !PT ;  /* 0x800000002b087812 */ /* 0x000fc800078e480f */
[----:B------:R-:W-:-:S07]  /*4390*/  LOP3.LUT R11, R8, R11, RZ, 0xfc, !PT ;  /* 0x0000000b080b7212 */ /* 0x000fce00078efcff */
[----:B------:R-:W-:Y:S05]  /*43a0*/  @!P0 BRA `(.L_x_143) ;  /* 0x0000000000908947 */ /* 0x000fea0003800000 */
[----:B------:R-:W-:Y:S01]  /*43b0*/  IMAD.MOV R15, RZ, RZ, -R9 ;  /* 0x000000ffff0f7224 */ /* 0x000fe200078e0a09 */
[----:B------:R-:W-:Y:S01]  /*43c0*/  DMUL.RP R10, R46, R10 ;  /* 0x0000000a2e0a7228 */ /* 0x000fe20000008000 */
[----:B------:R-:W-:Y:S01]  /*43d0*/  IMAD.MOV.U32 R14, RZ, RZ, RZ ;  /* 0x000000ffff0e7224 */ /* 0x000fe200078e00ff */
[----:B------:R-:W-:-:S05]  /*43e0*/  IADD3 R9, PT, PT, -R9, -0x43300000, RZ ;  /* 0xbcd0000009097810 */ /* 0x000fca0007ffe1ff */
[----:B------:R-:W-:-:S03]  /*43f0*/  DFMA R14, R12, -R14, R46 ;  /* 0x8000000e0c0e722b */ /* 0x000fc6000000002e */
[----:B------:R-:W-:-:S07]  /*4400*/  LOP3.LUT R8, R11, R8, RZ, 0x3c, !PT ;  /* 0x000000080b087212 */ /* 0x000fce00078e3cff */
[----:B------:R-:W-:-:S04]  /*4410*/  FSETP.NEU.AND P0, PT, |R15|, R9, PT ;  /* 0x000000090f00720b */ /* 0x000fc80003f0d200 */
[----:B------:R-:W-:Y:S02]  /*4420*/  FSEL R10, R10, R12, !P0 ;  /* 0x0000000c0a0a7208 */ /* 0x000fe40004000000 */
[----:B------:R-:W-:-:S03]  /*4430*/  FSEL R11, R8, R13, !P0 ;  /* 0x0000000d080b7208 */ /* 0x000fc60004000000 */
[----:B------:R-:W-:Y:S02]  /*4440*/  IMAD.MOV.U32 R12, RZ, RZ, R10 ;  /* 0x000000ffff0c7224 */ /* 0x000fe400078e000a */
[----:B------:R-:W-:Y:S01]  /*4450*/  IMAD.MOV.U32 R13, RZ, RZ, R11 ;  /* 0x000000ffff0d7224 */ /* 0x000fe200078e000b */
[----:B------:R-:W-:Y:S06]  /*4460*/  BRA `(.L_x_143) ;  /* 0x0000000000607947 */ /* 0x000fec0003800000 */
.L_x_142:
[----:B------:R-:W-:-:S14]  /*4470*/  DSETP.NAN.AND P0, PT, R48, R48, PT ;  /* 0x000000303000722a */ /* 0x000fdc0003f08000 */
[----:B------:R-:W-:Y:S05]  /*4480*/  @P0 BRA `(.L_x_144) ;  /* 0x00000000004c0947 */ /* 0x000fea0003800000 */
[----:B------:R-:W-:-:S14]  /*4490*/  DSETP.NAN.AND P0, PT, R14, R14, PT ;  /* 0x0000000e0e00722a */ /* 0x000fdc0003f08000 */
[----:B------:R-:W-:Y:S05]  /*44a0*/  @P0 BRA `(.L_x_145) ;  /* 0x0000000000340947 */ /* 0x000fea0003800000 */
[----:B------:R-:W-:Y:S01]  /*44b0*/  ISETP.NE.AND P0, PT, R10, R11, PT ;  /* 0x0000000b0a00720c */ /* 0x000fe20003f05270 */
[----:B------:R-:W-:Y:S01]  /*44c0*/  IMAD.MOV.U32 R13, RZ, RZ, -0x80000 ;  /* 0xfff80000ff0d7424 */ /* 0x000fe200078e00ff */
[----:B------:R-:W-:-:S11]  /*44d0*/  MOV R12, 0x0 ;  /* 0x00000000000c7802 */ /* 0x000fd60000000f00 */
[----:B------:R-:W-:Y:S05]  /*44e0*/  @!P0 BRA `(.L_x_143) ;  /* 0x0000000000408947 */ /* 0x000fea0003800000 */
[----:B------:R-:W-:Y:S02]  /*44f0*/  ISETP.NE.AND P0, PT, R10, 0x7ff00000, PT ;  /* 0x7ff000000a00780c */ /* 0x000fe40003f05270 */
[----:B------:R-:W-:Y:S02]  /*4500*/  LOP3.LUT R9, R49, 0x80000000, R15, 0x48, !PT ;  /* 0x8000000031097812 */ /* 0x000fe400078e480f */
[----:B------:R-:W-:-:S13]  /*4510*/  ISETP.EQ.OR P0, PT, R11, RZ, !P0 ;  /* 0x000000ff0b00720c */ /* 0x000fda0004702670 */
[----:B------:R-:W-:Y:S01]  /*4520*/  @P0 LOP3.LUT R8, R9, 0x7ff00000, RZ, 0xfc, !PT ;  /* 0x7ff0000009080812 */ /* 0x000fe200078efcff */
[----:B------:R-:W-:Y:S02]  /*4530*/  @!P0 IMAD.MOV.U32 R12, RZ, RZ, RZ ;  /* 0x000000ffff0c8224 */ /* 0x000fe400078e00ff */
[----:B------:R-:W-:Y:S02]  /*4540*/  @!P0 IMAD.MOV.U32 R13, RZ, RZ, R9 ;  /* 0x000000ffff0d8224 */ /* 0x000fe400078e0009 */
[----:B------:R-:W-:Y:S02]  /*4550*/  @P0 IMAD.MOV.U32 R12, RZ, RZ, RZ ;  /* 0x000000ffff0c0224 */ /* 0x000fe400078e00ff */
[----:B------:R-:W-:Y:S01]  /*4560*/  @P0 IMAD.MOV.U32 R13, RZ, RZ, R8 ;  /* 0x000000ffff0d0224 */ /* 0x000fe200078e0008 */
[----:B------:R-:W-:Y:S06]  /*4570*/  BRA `(.L_x_143) ;  /* 0x00000000001c7947 */ /* 0x000fec0003800000 */
.L_x_145:
[----:B------:R-:W-:Y:S02]  /*4580*/  LOP3.LUT R9, R15, 0x80000, RZ, 0xfc, !PT ;  /* 0x000800000f097812 */ /* 0x000fe400078efcff */
[----:B------:R-:W-:-:S03]  /*4590*/  MOV R12, R14 ;  /* 0x0000000e000c7202 */ /* 0x000fc60000000f00 */
[----:B------:R-:W-:Y:S01]  /*45a0*/  IMAD.MOV.U32 R13, RZ, RZ, R9 ;  /* 0x000000ffff0d7224 */ /* 0x000fe200078e0009 */
[----:B------:R-:W-:Y:S06]  /*45b0*/  BRA `(.L_x_143) ;  /* 0x00000000000c7947 */ /* 0x000fec0003800000 */
.L_x_144:
[----:B------:R-:W-:Y:S01]  /*45c0*/  LOP3.LUT R9, R49, 0x80000, RZ, 0xfc, !PT ;  /* 0x0008000031097812 */ /* 0x000fe200078efcff */
[----:B------:R-:W-:-:S04]  /*45d0*/  IMAD.MOV.U32 R12, RZ, RZ, R48 ;  /* 0x000000ffff0c7224 */ /* 0x000fc800078e0030 */
[----:B------:R-:W-:-:S07]  /*45e0*/  IMAD.MOV.U32 R13, RZ, RZ, R9 ;  /* 0x000000ffff0d7224 */ /* 0x000fce00078e0009 */
.L_x_143:
[----:B------:R-:W-:Y:S05]  /*45f0*/  BSYNC.RECONVERGENT B3 ;  /* 0x0000000000037941 */ /* 0x000fea0003800200 */
.L_x_141:
[----:B------:R-:W-:Y:S01]  /*4600*/  MOV R10, R6 ;  /* 0x00000006000a7202 */ /* 0x000fe20000000f00 */
[----:B------:R-:W-:Y:S02]  /*4610*/  IMAD.MOV.U32 R11, RZ, RZ, 0x0 ;  /* 0x00000000ff0b7424 */ /* 0x000fe400078e00ff */
[----:B------:R-:W-:Y:S02]  /*4620*/  IMAD.MOV.U32 R8, RZ, RZ, R12 ;  /* 0x000000ffff087224 */ /* 0x000fe400078e000c */
[----:B------:R-:W-:Y:S01]  /*4630*/  IMAD.MOV.U32 R9, RZ, RZ, R13 ;  /* 0x000000ffff097224 */ /* 0x000fe200078e000d */
[----:B------:R-:W-:Y:S06]  /*4640*/  RET.REL.NODEC R10 `(trendflex_batch_f32) ;  /* 0xffffffb80a6c7950 */ /* 0x000fec0003c3ffff */
        .weak           $__internal_5_$__cuda_sm20_dsqrt_rn_f64_mediumpath_v1
        .type           $__internal_5_$__cuda_sm20_dsqrt_rn_f64_mediumpath_v1,@function
        .size           $__internal_5_$__cuda_sm20_dsqrt_rn_f64_mediumpath_v1,($trendflex_batch_f32$__internal_trig_reduction_slowpathd - $__internal_5_$__cuda_sm20_dsqrt_rn_f64_mediumpath_v1)
$__internal_5_$__cuda_sm20_dsqrt_rn_f64_mediumpath_v1:
[----:B------:R-:W-:Y:S01]  /*4650*/  ISETP.GE.U32.AND P0, PT, R14, -0x3400000, PT ;  /* 0xfcc000000e00780c */ /* 0x000fe20003f06070 */
[----:B------:R-:W-:-:S12]  /*4660*/  BSSY.RECONVERGENT B3, `(.L_x_146) ;  /* 0x0000023000037945 */ /* 0x000fd80003800200 */
[----:B------:R-:W-:Y:S05]  /*4670*/  @!P0 BRA `(.L_x_147) ;  /* 0x0000000000208947 */ /* 0x000fea0003800000 */
[----:B------:R-:W-:-:S10]  /*4680*/  DFMA.RM R10, R10, R8, R12 ;  /* 0x000000080a0a722b */ /* 0x000fd4000000400c */
[----:B------:R-:W-:-:S05]  /*4690*/  IADD3 R8, P0, PT, R10, 0x1, RZ ;  /* 0x000000010a087810 */ /* 0x000fca0007f1e0ff */
[----:B------:R-:W-:-:S06]  /*46a0*/  IMAD.X R9, RZ, RZ, R11, P0 ;  /* 0x000000ffff097224 */ /* 0x000fcc00000e060b */
[----:B------:R-:W-:-:S08]  /*46b0*/  DFMA.RP R42, -R10, R8, R42 ;  /* 0x000000080a2a722b */ /* 0x000fd0000000812a */
[----:B------:R-:W-:-:S06]  /*46c0*/  DSETP.GT.AND P0, PT, R42, RZ, PT ;  /* 0x000000ff2a00722a */ /* 0x000fcc0003f04000 */
[----:B------:R-:W-:Y:S02]  /*46d0*/  FSEL R8, R8, R10, P0 ;  /* 0x0000000a08087208 */ /* 0x000fe40000000000 */
[----:B------:R-:W-:Y:S01]  /*46e0*/  FSEL R9, R9, R11, P0 ;  /* 0x0000000b09097208 */ /* 0x000fe20000000000 */
[----:B------:R-:W-:Y:S06]  /*46f0*/  BRA `(.L_x_148) ;  /* 0x0000000000647947 */ /* 0x000fec0003800000 */
.L_x_147:
[----:B------:R-:W-:-:S14]  /*4700*/  DSETP.NE.AND P0, PT, R42, RZ, PT ;  /* 0x000000ff2a00722a */ /* 0x000fdc0003f05000 */
[----:B------:R-:W-:Y:S05]  /*4710*/  @!P0 BRA `(.L_x_149) ;  /* 0x0000000000588947 */ /* 0x000fea0003800000 */
[----:B------:R-:W-:-:S13]  /*4720*/  ISETP.GE.AND P0, PT, R43, RZ, PT ;  /* 0x000000ff2b00720c */ /* 0x000fda0003f06270 */
[----:B------:R-:W-:Y:S02]  /*4730*/  @!P0 IMAD.MOV.U32 R8, RZ, RZ, 0x0 ;  /* 0x00000000ff088424 */ /* 0x000fe400078e00ff */
[----:B------:R-:W-:Y:S01]  /*4740*/  @!P0 IMAD.MOV.U32 R9, RZ, RZ, -0x80000 ;  /* 0xfff80000ff098424 */ /* 0x000fe200078e00ff */
[----:B------:R-:W-:Y:S06]  /*4750*/  @!P0 BRA `(.L_x_148) ;  /* 0x00000000004c8947 */ /* 0x000fec0003800000 */
[----:B------:R-:W-:-:S13]  /*4760*/  ISETP.GT.AND P0, PT, R43, 0x7fefffff, PT ;  /* 0x7fefffff2b00780c */ /* 0x000fda0003f04270 */
[----:B------:R-:W-:Y:S05]  /*4770*/  @P0 BRA `(.L_x_149) ;  /* 0x0000000000400947 */ /* 0x000fea0003800000 */
[----:B------:R-:W-:Y:S01]  /*4780*/  DMUL R42, R42, 8.11296384146066816958e+31 ;  /* 0x469000002a2a7828 */ /* 0x000fe20000000000 */
[----:B------:R-:W-:Y:S01]  /*4790*/  IMAD.MOV.U32 R12, RZ, RZ, RZ ;  /* 0x000000ffff0c7224 */ /* 0x000fe200078e00ff */
[----:B------:R-:W-:Y:S01]  /*47a0*/  MOV R8, 0x0 ;  /* 0x0000000000087802 */ /* 0x000fe20000000f00 */
[----:B------:R-:W-:-:S03]  /*47b0*/  IMAD.MOV.U32 R9, RZ, RZ, 0x3fd80000 ;  /* 0x3fd80000ff097424 */ /* 0x000fc600078e00ff */
[----:B------:R-:W0:Y:S02]  /*47c0*/  MUFU.RSQ64H R13, R43 ;  /* 0x0000002b000d7308 */ /* 0x000e240000001c00 */
[----:B0-----:R-:W-:-:S08]  /*47d0*/  DMUL R10, R12, R12 ;  /* 0x0000000c0c0a7228 */ /* 0x001fd00000000000 */
[----:B------:R-:W-:-:S08]  /*47e0*/  DFMA R10, R42, -R10, 1 ;  /* 0x3ff000002a0a742b */ /* 0x000fd0000000080a */
[----:B------:R-:W-:Y:S02]  /*47f0*/  DFMA R8, R10, R8, 0.5 ;  /* 0x3fe000000a08742b */ /* 0x000fe40000000008 */
[----:B------:R-:W-:-:S08]  /*4800*/  DMUL R10, R12, R10 ;  /* 0x0000000a0c0a7228 */ /* 0x000fd00000000000 */
[----:B------:R-:W-:-:S08]  /*4810*/  DFMA R10, R8, R10, R12 ;  /* 0x0000000a080a722b */ /* 0x000fd0000000000c */
[----:B------:R-:W-:Y:S02]  /*4820*/  DMUL R8, R42, R10 ;  /* 0x0000000a2a087228 */ /* 0x000fe40000000000 */
[----:B------:R-:W-:-:S06]  /*4830*/  VIADD R11, R11, 0xfff00000 ;  /* 0xfff000000b0b7836 */ /* 0x000fcc0000000000 */
[----:B------:R-:W-:-:S08]  /*4840*/  DFMA R12, R8, -R8, R42 ;  /* 0x80000008080c722b */ /* 0x000fd0000000002a */
[----:B------:R-:W-:-:S10]  /*4850*/  DFMA R8, R10, R12, R8 ;  /* 0x0000000c0a08722b */ /* 0x000fd40000000008 */
[----:B------:R-:W-:Y:S01]  /*4860*/  VIADD R9, R9, 0xfcb00000 ;  /* 0xfcb0000009097836 */ /* 0x000fe20000000000 */
[----:B------:R-:W-:Y:S06]  /*4870*/  BRA `(.L_x_148) ;  /* 0x0000000000047947 */ /* 0x000fec0003800000 */
.L_x_149:
[----:B------:R-:W-:-:S11]  /*4880*/  DADD R8, R42, R42 ;  /* 0x000000002a087229 */ /* 0x000fd6000000002a */
.L_x_148:
[----:B------:R-:W-:Y:S05]  /*4890*/  BSYNC.RECONVERGENT B3 ;  /* 0x0000000000037941 */ /* 0x000fea0003800200 */
.L_x_146:
[----:B------:R-:W-:Y:S02]  /*48a0*/  IMAD.MOV.U32 R10, RZ, RZ, R6 ;  /* 0x000000ffff0a7224 */ /* 0x000fe400078e0006 */
[----:B------:R-:W-:-:S04]  /*48b0*/  IMAD.MOV.U32 R11, RZ, RZ, 0x0 ;  /* 0x00000000ff0b7424 */ /* 0x000fc800078e00ff */
[----:B------:R-:W-:Y:S05]  /*48c0*/  RET.REL.NODEC R10 `(trendflex_batch_f32) ;  /* 0xffffffb40acc7950 */ /* 0x000fea0003c3ffff */
        .type           $trendflex_batch_f32$__internal_trig_reduction_slowpathd,@function
        .size           $trendflex_batch_f32$__internal_trig_reduction_slowpathd,(.L_x_165 - $trendflex_batch_f32$__internal_trig_reduction_slowpathd)
$trendflex_batch_f32$__internal_trig_reduction_slowpathd:
[--C-:B------:R-:W-:Y:S01]  /*48d0*/  SHF.R.U32.HI R0, RZ, 0x14, R5.reuse ;  /* 0x00000014ff007819 */ /* 0x100fe20000011605 */
[----:B------:R-:W-:Y:S01]  /*48e0*/  IMAD.MOV.U32 R9, RZ, RZ, R5 ;  /* 0x000000ffff097224 */ /* 0x000fe200078e0005 */
[----:B------:R-:W-:Y:S01]  /*48f0*/  MOV R8, R4 ;  /* 0x0000000400087202 */ /* 0x000fe20000000f00 */
[----:B------:R-:W-:Y:S01]  /*4900*/  IMAD.MOV.U32 R3, RZ, RZ, RZ ;  /* 0x000000ffff037224 */ /* 0x000fe200078e00ff */
[----:B------:R-:W-:-:S04]  /*4910*/  LOP3.LUT R6, R0, 0x7ff, RZ, 0xc0, !PT ;  /* 0x000007ff00067812 */ /* 0x000fc800078ec0ff */
[----:B------:R-:W-:-:S13]  /*4920*/  ISETP.NE.AND P0, PT, R6, 0x7ff, PT ;  /* 0x000007ff0600780c */ /* 0x000fda0003f05270 */
[----:B------:R-:W-:Y:S05]  /*4930*/  @!P0 BRA `(.L_x_150) ;  /* 0x0000000800488947 */ /* 0x000fea0003800000 */
[----:B------:R-:W-:Y:S01]  /*4940*/  VIADD R4, R6, 0xfffffc00 ;  /* 0xfffffc0006047836 */ /* 0x000fe20000000000 */
[----:B------:R-:W-:Y:S01]  /*4950*/  BSSY.RECONVERGENT B2, `(.L_x_151) ;  /* 0x000002f000027945 */ /* 0x000fe20003800200 */
[----:B------:R-:W-:Y:S01]  /*4960*/  IMAD.MOV.U32 R19, RZ, RZ, R5 ;  /* 0x000000ffff137224 */ /* 0x000fe200078e0005 */
        /* <DEDUP_REMOVED lines=8> */
[----:B------:R-:W0:Y:S01]  /*49f0*/  LDC.64 R24, c[0x0][0x358] ;  /* 0x0000d600ff187b82 */ /* 0x000e220000000a00 */
[C---:B------:R-:W-:Y:S01]  /*4a00*/  SHF.L.U64.HI R9, R8.reuse, 0xb, R9 ;  /* 0x0000000b08097819 */ /* 0x040fe20000010209 */
[----:B------:R-:W-:Y:S01]  /*4a10*/  BSSY.RECONVERGENT B3, `(.L_x_153) ;  /* 0x0000021000037945 */ /* 0x000fe20003800200 */
[----:B------:R-:W-:Y:S01]  /*4a20*/  IMAD.SHL.U32 R15, R8, 0x800, RZ ;  /* 0x00000800080f7824 */ /* 0x000fe200078e00ff */
[----:B------:R-:W-:Y:S01]  /*4a30*/  MOV R11, R4 ;  /* 0x00000004000b7202 */ /* 0x000fe20000000f00 */
[----:B------:R-:W-:Y:S01]  /*4a40*/  IMAD.MOV.U32 R10, RZ, RZ, RZ ;  /* 0x000000ffff0a7224 */ /* 0x000fe200078e00ff */
[----:B------:R-:W-:Y:S02]  /*4a50*/  IADD3 R7, PT, PT, RZ, -R3, -R6 ;  /* 0x80000003ff077210 */ /* 0x000fe40007ffe806 */
[----:B------:R-:W-:Y:S02]  /*4a60*/  CS2R R22, SRZ ;  /* 0x0000000000167805 */ /* 0x000fe4000001ff00 */
[----:B------:R-:W-:-:S07]  /*4a70*/  LOP3.LUT R21, R9, 0x80000000, RZ, 0xfc, !PT ;  /* 0x8000000009157812 */ /* 0x000fce00078efcff */
.L_x_154:
[----:B------:R-:W1:Y:S01]  /*4a80*/  LDC.64 R4, c[0x4][RZ] ;  /* 0x01000000ff047b82 */ /* 0x000e620000000a00 */
[----:B0-----:R-:W-:Y:S02]  /*4a90*/  R2UR UR4, R24 ;  /* 0x00000000180472ca */ /* 0x001fe400000e0000 */
[----:B------:R-:W-:Y:S01]  /*4aa0*/  R2UR UR5, R25 ;  /* 0x00000000190572ca */ /* 0x000fe200000e0000 */
[----:B-1----:R-:W-:-:S12]  /*4ab0*/  IMAD.WIDE R4, R11, 0x8, R4 ;  /* 0x000000080b047825 */ /* 0x002fd800078e0204 */
[----:B------:R-:W2:Y:S01]  /*4ac0*/  LDG.E.64.CONSTANT R4, desc[UR4][R4.64] ;  /* 0x0000000404047981 */ /* 0x000ea2000c1e9b00 */
[----:B------:R-:W-:Y:S02]  /*4ad0*/  VIADD R7, R7, 0x1 ;  /* 0x0000000107077836 */ /* 0x000fe40000000000 */
[----:B------:R-:W-:Y:S02]  /*4ae0*/  VIADD R11, R11, 0x1 ;  /* 0x000000010b0b7836 */ /* 0x000fe40000000000 */
[----:B--2---:R-:W-:-:S04]  /*4af0*/  IMAD.WIDE.U32 R8, P2, R4, R15, R22 ;  /* 0x0000000f04087225 */ /* 0x004fc80007840016 */
[----:B------:R-:W-:Y:S02]  /*4b00*/  IMAD R13, R4, R21, RZ ;  /* 0x00000015040d7224 */ /* 0x000fe400078e02ff */
[CC--:B------:R-:W-:Y:S02]  /*4b10*/  IMAD R22, R5.reuse, R15.reuse, RZ ;  /* 0x0000000f05167224 */ /* 0x0c0fe400078e02ff */
[----:B------:R-:W-:Y:S01]  /*4b20*/  IMAD.HI.U32 R23, R5, R15, RZ ;  /* 0x0000000f05177227 */ /* 0x000fe200078e00ff */
[----:B------:R-:W-:-:S03]  /*4b30*/  IADD3 R9, P0, PT, R13, R9, RZ ;  /* 0x000000090d097210 */ /* 0x000fc60007f1e0ff */
[----:B------:R-:W-:Y:S01]  /*4b40*/  IMAD R13, R10, 0x8, R1 ;  /* 0x000000080a0d7824 */ /* 0x000fe200078e0201 */
[----:B------:R-:W-:Y:S01]  /*4b50*/  IADD3 R9, P1, PT, R22, R9, RZ ;  /* 0x0000000916097210 */ /* 0x000fe20007f3e0ff */
[----:B------:R-:W-:-:S04]  /*4b60*/  IMAD.HI.U32 R22, R4, R21, RZ ;  /* 0x0000001504167227 */ /* 0x000fc800078e00ff */
[----:B------:R-:W-:Y:S01]  /*4b70*/  IMAD.X R4, RZ, RZ, R22, P2 ;  /* 0x000000ffff047224 */ /* 0x000fe200010e0616 */
[----:B------:R1:W-:Y:S01]  /*4b80*/  STL.64 [R13], R8 ;  /* 0x000000080d007387 */ /* 0x0003e20000100a00 */
[----:B------:R-:W-:-:S03]  /*4b90*/  IMAD.HI.U32 R26, R5, R21, RZ ;  /* 0x00000015051a7227 */ /* 0x000fc600078e00ff */
[----:B------:R-:W-:Y:S01]  /*4ba0*/  IADD3.X R4, P0, PT, R23, R4, RZ, P0, !PT ;  /* 0x0000000417047210 */ /* 0x000fe2000071e4ff */
[----:B------:R-:W-:Y:S02]  /*4bb0*/  IMAD R5, R5, R21, RZ ;  /* 0x0000001505057224 */ /* 0x000fe400078e02ff */
[----:B------:R-:W-:-:S03]  /*4bc0*/  VIADD R10, R10, 0x1 ;  /* 0x000000010a0a7836 */ /* 0x000fc60000000000 */
[----:B------:R-:W-:Y:S01]  /*4bd0*/  IADD3.X R22, P1, PT, R5, R4, RZ, P1, !PT ;  /* 0x0000000405167210 */ /* 0x000fe20000f3e4ff */
[----:B------:R-:W-:Y:S01]  /*4be0*/  IMAD.X R4, RZ, RZ, R26, P0 ;  /* 0x000000ffff047224 */ /* 0x000fe200000e061a */
[----:B------:R-:W-:-:S04]  /*4bf0*/  ISETP.NE.AND P0, PT, R7, -0xf, PT ;  /* 0xfffffff10700780c */ /* 0x000fc80003f05270 */
[----:B------:R-:W-:-:S09]  /*4c00*/  IADD3.X R23, PT, PT, RZ, R4, RZ, P1, !PT ;  /* 0x00000004ff177210 */ /* 0x000fd20000ffe4ff */
[----:B-1----:R-:W-:Y:S05]  /*4c10*/  @P0 BRA `(.L_x_154) ;  /* 0xfffffffc00980947 */ /* 0x002fea000383ffff */
[----:B------:R-:W-:Y:S05]  /*4c20*/  BSYNC.RECONVERGENT B3 ;  /* 0x0000000000037941 */ /* 0x000fea0003800200 */
.L_x_153:
[----:B------:R-:W-:-:S07]  /*4c30*/  IMAD.MOV.U32 R4, RZ, RZ, R6 ;  /* 0x000000ffff047224 */ /* 0x000fce00078e0006 */
.L_x_152:
[----:B------:R-:W-:Y:S05]  /*4c40*/  BSYNC.RECONVERGENT B2 ;  /* 0x0000000000027941 */ /* 0x000fea0003800200 */
.L_x_151:
[----:B------:R-:W-:Y:S01]  /*4c50*/  LOP3.LUT P0, R25, R0, 0x3f, RZ, 0xc0, !PT ;  /* 0x0000003f00197812 */ /* 0x000fe2000780c0ff */
[----:B------:R-:W-:-:S04]  /*4c60*/  IMAD.IADD R0, R3, 0x1, R4 ;  /* 0x0000000103007824 */ /* 0x000fc800078e0204 */
[----:B------:R-:W-:-:S05]  /*4c70*/  IMAD.U32 R21, R0, 0x8, R1 ;  /* 0x0000000800157824 */ /* 0x000fca00078e0001 */
[----:B------:R0:W-:Y:S04]  /*4c80*/  STL.64 [R21+-0x78], R22 ;  /* 0xffff881615007387 */ /* 0x0001e80000100a00 */
[----:B------:R-:W2:Y:S04]  /*4c90*/  @P0 LDL.64 R8, [R1+0x8] ;  /* 0x0000080001080983 */ /* 0x000ea80000100a00 */
[----:B------:R-:W3:Y:S04]  /*4ca0*/  LDL.64 R6, [R1+0x10] ;  /* 0x0000100001067983 */ /* 0x000ee80000100a00 */
[----:B------:R-:W4:Y:S01]  /*4cb0*/  LDL.64 R4, [R1+0x18] ;  /* 0x0000180001047983 */ /* 0x000f220000100a00 */
[----:B------:R-:W-:Y:S01]  /*4cc0*/  @P0 LOP3.LUT R0, R25, 0x3f, RZ, 0x3c, !PT ;  /* 0x0000003f19000812 */ /* 0x000fe200078e3cff */
[----:B------:R-:W-:Y:S01]  /*4cd0*/  BSSY.RECONVERGENT B2, `(.L_x_155) ;  /* 0x0000034000027945 */ /* 0x000fe20003800200 */
[----:B--2---:R-:W-:-:S02]  /*4ce0*/  @P0 SHF.R.U64 R3, R8, 0x1, R9 ;  /* 0x0000000108030819 */ /* 0x004fc40000001209 */
[----:B------:R-:W-:Y:S02]  /*4cf0*/  @P0 SHF.R.U32.HI R9, RZ, 0x1, R9 ;  /* 0x00000001ff090819 */ /* 0x000fe40000011609 */
[--C-:B---3--:R-:W-:Y:S02]  /*4d00*/  @P0 SHF.R.U32.HI R15, RZ, 0x1, R7.reuse ;  /* 0x00000001ff0f0819 */ /* 0x108fe40000011607 */
[C-C-:B------:R-:W-:Y:S02]  /*4d10*/  @P0 SHF.R.U64 R13, R6.reuse, 0x1, R7.reuse ;  /* 0x00000001060d0819 */ /* 0x140fe40000001207 */
[CC--:B------:R-:W-:Y:S02]  /*4d20*/  @P0 SHF.L.U64.HI R11, R6.reuse, R25.reuse, R7 ;  /* 0x00000019060b0219 */ /* 0x0c0fe40000010207 */
[----:B------:R-:W-:Y:S02]  /*4d30*/  @P0 SHF.L.U32 R10, R6, R25, RZ ;  /* 0x00000019060a0219 */ /* 0x000fe400000006ff */
[----:B------:R-:W-:-:S02]  /*4d40*/  @P0 SHF.R.U64 R3, R3, R0, R9 ;  /* 0x0000000003030219 */ /* 0x000fc40000001209 */
[-C--:B------:R-:W-:Y:S02]  /*4d50*/  @P0 SHF.R.U32.HI R8, RZ, R0.reuse, R9 ;  /* 0x00000000ff080219 */ /* 0x080fe40000011609 */
[----:B----4-:R-:W-:Y:S02]  /*4d60*/  @P0 SHF.L.U32 R9, R4, R25, RZ ;  /* 0x0000001904090219 */ /* 0x010fe400000006ff */
[----:B0-----:R-:W-:Y:S02]  /*4d70*/  @P0 SHF.R.U64 R22, R13, R0, R15 ;  /* 0x000000000d160219 */ /* 0x001fe4000000120f */
[----:B------:R-:W-:Y:S02]  /*4d80*/  @P0 LOP3.LUT R6, R10, R3, RZ, 0xfc, !PT ;  /* 0x000000030a060212 */ /* 0x000fe400078efcff */
[----:B------:R-:W-:Y:S02]  /*4d90*/  @P0 LOP3.LUT R7, R11, R8, RZ, 0xfc, !PT ;  /* 0x000000080b070212 */ /* 0x000fe400078efcff */
[----:B------:R-:W-:-:S02]  /*4da0*/  @P0 SHF.L.U64.HI R3, R4, R25, R5 ;  /* 0x0000001904030219 */ /* 0x000fc40000010205 */
[----:B------:R-:W-:Y:S02]  /*4db0*/  @P0 SHF.R.U32.HI R0, RZ, R0, R15 ;  /* 0x00000000ff000219 */ /* 0x000fe4000001160f */
[----:B------:R-:W-:Y:S02]  /*4dc0*/  @P0 LOP3.LUT R4, R9, R22, RZ, 0xfc, !PT ;  /* 0x0000001609040212 */ /* 0x000fe400078efcff */
[C---:B------:R-:W-:Y:S02]  /*4dd0*/  SHF.L.U32 R10, R6.reuse, 0x2, RZ ;  /* 0x00000002060a7819 */ /* 0x040fe400000006ff */
[----:B------:R-:W-:Y:S02]  /*4de0*/  SHF.L.U64.HI R11, R6, 0x2, R7 ;  /* 0x00000002060b7819 */ /* 0x000fe40000010207 */
[----:B------:R-:W-:Y:S02]  /*4df0*/  @P0 LOP3.LUT R5, R3, R0, RZ, 0xfc, !PT ;  /* 0x0000000003050212 */ /* 0x000fe400078efcff */
[----:B------:R-:W-:-:S02]  /*4e00*/  SHF.L.W.U32.HI R7, R7, 0x2, R4 ;  /* 0x0000000207077819 */ /* 0x000fc40000010e04 */
[----:B------:R-:W-:Y:S02]  /*4e10*/  IADD3 RZ, P0, PT, RZ, -R10, RZ ;  /* 0x8000000affff7210 */ /* 0x000fe40007f1e0ff */
[----:B------:R-:W-:Y:S02]  /*4e20*/  LOP3.LUT R0, RZ, R11, RZ, 0x33, !PT ;  /* 0x0000000bff007212 */ /* 0x000fe400078e33ff */
[----:B------:R-:W-:Y:S02]  /*4e30*/  SHF.L.W.U32.HI R4, R4, 0x2, R5 ;  /* 0x0000000204047819 */ /* 0x000fe40000010e05 */
[----:B------:R-:W-:Y:S02]  /*4e40*/  LOP3.LUT R3, RZ, R7, RZ, 0x33, !PT ;  /* 0x00000007ff037212 */ /* 0x000fe400078e33ff */
[----:B------:R-:W-:Y:S02]  /*4e50*/  IADD3.X R0, P0, PT, RZ, R0, RZ, P0, !PT ;  /* 0x00000000ff007210 */ /* 0x000fe4000071e4ff */
[----:B------:R-:W-:-:S02]  /*4e60*/  LOP3.LUT R8, RZ, R4, RZ, 0x33, !PT ;  /* 0x00000004ff087212 */ /* 0x000fc400078e33ff */
[----:B------:R-:W-:Y:S02]  /*4e70*/  IADD3.X R6, P1, PT, RZ, R3, RZ, P0, !PT ;  /* 0x00000003ff067210 */ /* 0x000fe4000073e4ff */
[----:B------:R-:W-:-:S03]  /*4e80*/  ISETP.GT.U32.AND P2, PT, R7, -0x1, PT ;  /* 0xffffffff0700780c */ /* 0x000fc60003f44070 */
[----:B------:R-:W-:Y:S01]  /*4e90*/  IMAD.X R3, RZ, RZ, R8, P1 ;  /* 0x000000ffff037224 */ /* 0x000fe200008e0608 */
[----:B------:R-:W-:-:S04]  /*4ea0*/  ISETP.GT.AND.EX P0, PT, R4, -0x1, PT, P2 ;  /* 0xffffffff0400780c */ /* 0x000fc80003f04320 */
[----:B------:R-:W-:Y:S02]  /*4eb0*/  SEL R22, R4, R3, P0 ;  /* 0x0000000304167207 */ /* 0x000fe40000000000 */
[----:B------:R-:W-:Y:S02]  /*4ec0*/  SEL R9, R7, R6, P0 ;  /* 0x0000000607097207 */ /* 0x000fe40000000000 */
[----:B------:R-:W-:Y:S02]  /*4ed0*/  ISETP.NE.U32.AND P1, PT, R22, RZ, PT ;  /* 0x000000ff1600720c */ /* 0x000fe40003f25070 */
[----:B------:R-:W-:Y:S02]  /*4ee0*/  SEL R11, R11, R0, P0 ;  /* 0x000000000b0b7207 */ /* 0x000fe40000000000 */
[----:B------:R-:W-:Y:S01]  /*4ef0*/  SEL R3, R9, R22, !P1 ;  /* 0x0000001609037207 */ /* 0x000fe20004800000 */
[----:B------:R-:W-:-:S05]  /*4f00*/  @!P0 IMAD.MOV R10, RZ, RZ, -R10 ;  /* 0x000000ffff0a8224 */ /* 0x000fca00078e0a0a */
[----:B------:R-:W0:Y:S02]  /*4f10*/  FLO.U32 R3, R3 ;  /* 0x0000000300037300 */ /* 0x000e2400000e0000 */
[C---:B0-----:R-:W-:Y:S02]  /*4f20*/  IADD3 R6, PT, PT, -R3.reuse, 0x1f, RZ ;  /* 0x0000001f03067810 */ /* 0x041fe40007ffe1ff */
[----:B------:R-:W-:-:S03]  /*4f30*/  IADD3 R8, PT, PT, -R3, 0x3f, RZ ;  /* 0x0000003f03087810 */ /* 0x000fc60007ffe1ff */
[----:B------:R-:W-:-:S05]  /*4f40*/  @P1 IMAD.MOV R8, RZ, RZ, R6 ;  /* 0x000000ffff081224 */ /* 0x000fca00078e0206 */
[----:B------:R-:W-:-:S13]  /*4f50*/  ISETP.NE.AND P1, PT, R8, RZ, PT ;  /* 0x000000ff0800720c */ /* 0x000fda0003f25270 */
[----:B------:R-:W-:Y:S05]  /*4f60*/  @!P1 BRA `(.L_x_156) ;  /* 0x0000000000289947 */ /* 0x000fea0003800000 */
[--C-:B------:R-:W-:Y:S02]  /*4f70*/  SHF.R.U64 R6, R10, 0x1, R11.reuse ;  /* 0x000000010a067819 */ /* 0x100fe4000000120b */
[C---:B------:R-:W-:Y:S02]  /*4f80*/  LOP3.LUT R0, R8.reuse, 0x3f, RZ, 0xc0, !PT ;  /* 0x0000003f08007812 */ /* 0x040fe400078ec0ff */
        /* <DEDUP_REMOVED lines=8> */
.L_x_156:
[----:B------:R-:W-:Y:S05]  /*5010*/  BSYNC.RECONVERGENT B2 ;  /* 0x0000000000027941 */ /* 0x000fea0003800200 */
.L_x_155:
[----:B------:R-:W-:-:S04]  /*5020*/  IMAD.WIDE.U32 R10, R9, 0x2168c235, RZ ;  /* 0x2168c235090a7825 */ /* 0x000fc800078e00ff */
[----:B------:R-:W-:Y:S01]  /*5030*/  IMAD.MOV.U32 R6, RZ, RZ, R11 ;  /* 0x000000ffff067224 */ /* 0x000fe200078e000b */
[----:B------:R-:W-:Y:S01]  /*5040*/  IADD3 RZ, P1, PT, R10, R10, RZ ;  /* 0x0000000a0aff7210 */ /* 0x000fe20007f3e0ff */
[----:B------:R-:W-:Y:S02]  /*5050*/  IMAD.MOV.U32 R7, RZ, RZ, RZ ;  /* 0x000000ffff077224 */ /* 0x000fe400078e00ff */
[----:B------:R-:W-:-:S04]  /*5060*/  IMAD.HI.U32 R0, R22, -0x36f0255e, RZ ;  /* 0xc90fdaa216007827 */ /* 0x000fc800078e00ff */
[----:B------:R-:W-:-:S04]  /*5070*/  IMAD.WIDE.U32 R6, R9, -0x36f0255e, R6 ;  /* 0xc90fdaa209067825 */ /* 0x000fc800078e0006 */
[C---:B------:R-:W-:Y:S02]  /*5080*/  IMAD R3, R22.reuse, -0x36f0255e, RZ ;  /* 0xc90fdaa216037824 */ /* 0x040fe400078e02ff */
[----:B------:R-:W-:-:S05]  /*5090*/  IMAD.WIDE.U32 R6, P2, R22, 0x2168c235, R6 ;  /* 0x2168c23516067825 */ /* 0x000fca0007840006 */
[----:B------:R-:W-:Y:S02]  /*50a0*/  IADD3.X R0, PT, PT, R0, RZ, RZ, P2, !PT ;  /* 0x000000ff00007210 */ /* 0x000fe400017fe4ff */
[----:B------:R-:W-:Y:S02]  /*50b0*/  IADD3 R3, P2, PT, R3, R7, RZ ;  /* 0x0000000703037210 */ /* 0x000fe40007f5e0ff */
[----:B------:R-:W-:Y:S02]  /*50c0*/  IADD3.X RZ, P1, PT, R6, R6, RZ, P1, !PT ;  /* 0x0000000606ff7210 */ /* 0x000fe40000f3e4ff */
[C---:B------:R-:W-:Y:S01]  /*50d0*/  ISETP.GT.U32.AND P3, PT, R3.reuse, RZ, PT ;  /* 0x000000ff0300720c */ /* 0x040fe20003f64070 */
[----:B------:R-:W-:Y:S01]  /*50e0*/  IMAD.X R0, RZ, RZ, R0, P2 ;  /* 0x000000ffff007224 */ /* 0x000fe200010e0600 */
[----:B------:R-:W-:-:S04]  /*50f0*/  IADD3.X R6, P2, PT, R3, R3, RZ, P1, !PT ;  /* 0x0000000303067210 */ /* 0x000fc80000f5e4ff */
[C---:B------:R-:W-:Y:S01]  /*5100*/  ISETP.GT.AND.EX P1, PT, R0.reuse, RZ, PT, P3 ;  /* 0x000000ff0000720c */ /* 0x040fe20003f24330 */
[----:B------:R-:W-:-:S03]  /*5110*/  IMAD.X R7, R0, 0x1, R0, P2 ;  /* 0x0000000100077824 */ /* 0x000fc600010e0600 */
[----:B------:R-:W-:Y:S02]  /*5120*/  SEL R3, R6, R3, P1 ;  /* 0x0000000306037207 */ /* 0x000fe40000800000 */
[----:B------:R-:W-:Y:S02]  /*5130*/  SEL R6, R7, R0, P1 ;  /* 0x0000000007067207 */ /* 0x000fe40000800000 */
[----:B------:R-:W-:Y:S02]  /*5140*/  IADD3 R3, P2, PT, R3, 0x1, RZ ;  /* 0x0000000103037810 */ /* 0x000fe40007f5e0ff */
[----:B------:R-:W-:Y:S02]  /*5150*/  SEL R7, RZ, 0xffffffff, !P1 ;  /* 0xffffffffff077807 */ /* 0x000fe40004800000 */
[----:B------:R-:W-:Y:S01]  /*5160*/  LOP3.LUT P1, R19, R19, 0x80000000, RZ, 0xc0, !PT ;  /* 0x8000000013137812 */ /* 0x000fe2000782c0ff */
[----:B------:R-:W-:Y:S02]  /*5170*/  IMAD.X R6, RZ, RZ, R6, P2 ;  /* 0x000000ffff067224 */ /* 0x000fe400010e0606 */
[----:B------:R-:W-:Y:S01]  /*5180*/  IMAD.IADD R0, R7, 0x1, -R8 ;  /* 0x0000000107007824 */ /* 0x000fe200078e0a08 */
[----:B------:R-:W-:-:S02]  /*5190*/  SHF.R.U32.HI R7, RZ, 0x1e, R5 ;  /* 0x0000001eff077819 */ /* 0x000fc40000011605 */
[----:B------:R-:W-:Y:S01]  /*51a0*/  SHF.R.U64 R3, R3, 0xa, R6 ;  /* 0x0000000a03037819 */ /* 0x000fe20000001206 */
[----:B------:R-:W-:Y:S01]  /*51b0*/  IMAD.SHL.U32 R0, R0, 0x100000, RZ ;  /* 0x0010000000007824 */ /* 0x000fe200078e00ff */
[----:B------:R-:W-:Y:S02]  /*51c0*/  @!P0 LOP3.LUT R19, R19, 0x80000000, RZ, 0x3c, !PT ;  /* 0x8000000013138812 */ /* 0x000fe400078e3cff */
[----:B------:R-:W-:-:S04]  /*51d0*/  IADD3 R3, P2, PT, R3, 0x1, RZ ;  /* 0x0000000103037810 */ /* 0x000fc80007f5e0ff */
[----:B------:R-:W-:-:S04]  /*51e0*/  LEA.HI.X R6, R6, RZ, RZ, 0x16, P2 ;  /* 0x000000ff06067211 */ /* 0x000fc800010fb4ff */
[--C-:B------:R-:W-:Y:S02]  /*51f0*/  SHF.R.U64 R3, R3, 0x1, R6.reuse ;  /* 0x0000000103037819 */ /* 0x100fe40000001206 */
[----:B------:R-:W-:Y:S02]  /*5200*/  SHF.R.U32.HI R5, RZ, 0x1, R6 ;  /* 0x00000001ff057819 */ /* 0x000fe40000011606 */
[----:B------:R-:W-:Y:S02]  /*5210*/  IADD3 R8, P2, P3, RZ, RZ, R3 ;  /* 0x000000ffff087210 */ /* 0x000fe40007b5e003 */
[----:B------:R-:W-:Y:S02]  /*5220*/  LEA.HI R3, R4, R7, RZ, 0x1 ;  /* 0x0000000704037211 */ /* 0x000fe400078f08ff */
[----:B------:R-:W-:Y:S02]  /*5230*/  IADD3.X R0, PT, PT, R0, 0x3fe00000, R5, P2, P3 ;  /* 0x3fe0000000007810 */ /* 0x000fe400017e6405 */
[----:B------:R-:W-:-:S02]  /*5240*/  @P1 IADD3 R3, PT, PT, -R3, RZ, RZ ;  /* 0x000000ff03031210 */ /* 0x000fc40007ffe1ff */
[----:B------:R-:W-:-:S07]  /*5250*/  LOP3.LUT R9, R0, R19, RZ, 0xfc, !PT ;  /* 0x0000001300097212 */ /* 0x000fce00078efcff */
.L_x_150:
[----:B------:R-:W-:Y:S02]  /*5260*/  IMAD.MOV.U32 R21, RZ, RZ, 0x0 ;  /* 0x00000000ff157424 */ /* 0x000fe400078e00ff */
[----:B------:R-:W-:Y:S02]  /*5270*/  IMAD.MOV.U32 R0, RZ, RZ, R3 ;  /* 0x000000ffff007224 */ /* 0x000fe400078e0003 */
[----:B------:R-:W-:Y:S02]  /*5280*/  IMAD.MOV.U32 R24, RZ, RZ, R8 ;  /* 0x000000ffff187224 */ /* 0x000fe400078e0008 */
[----:B------:R-:W-:Y:S01]  /*5290*/  IMAD.MOV.U32 R25, RZ, RZ, R9 ;  /* 0x000000ffff197224 */ /* 0x000fe200078e0009 */
[----:B------:R-:W-:Y:S06]  /*52a0*/  RET.REL.NODEC R20 `(trendflex_batch_f32) ;  /* 0xffffffac14547950 */ /* 0x000fec0003c3ffff */
.L_x_157:
        /* <DEDUP_REMOVED lines=13> */
.L_x_165:


//--------------------- .nv.global.init           --------------------------
	.section	.nv.global.init,"aw",@progbits
	.align	16
.nv.global.init:
	.type		__cudart_sin_cos_coeffs,@object
	.size		__cudart_sin_cos_coeffs,(__cudart_i2opi_d - __cudart_sin_cos_coeffs)
__cudart_sin_cos_coeffs:
        /*0000*/ 	.byte	0x46, 0xd2, 0xb0, 0x2c, 0xf1, 0xe5, 0x5a, 0xbe, 0x92, 0xe3, 0xac, 0x69, 0xe3, 0x1d, 0xc7, 0x3e
        /*0010*/ 	.byte	0xa1, 0x62, 0xdb, 0x19, 0xa0, 0x01, 0x2a, 0xbf, 0x18, 0x08, 0x11, 0x11, 0x11, 0x11, 0x81, 0x3f
        /*0020*/ 	.byte	0x54, 0x55, 0x55, 0x55, 0x55, 0x55, 0xc5, 0xbf, 0x00, 0x00, 0x00, 0x00, 0x00, 0x00, 0x00, 0x00
        /*0030*/ 	.byte	0x00, 0x00, 0x00, 0x00, 0x00, 0x00, 0x00, 0x00, 0x64, 0x81, 0xfd, 0x20, 0x83, 0xff, 0xa8, 0xbd
        /*0040*/ 	.byte	0x28, 0x85, 0xef, 0xc1, 0xa7, 0xee, 0x21, 0x3e, 0xd9, 0xe6, 0x06, 0x8e, 0x4f, 0x7e, 0x92, 0xbe
        /*0050*/ 	.byte	0xe9, 0xbc, 0xdd, 0x19, 0xa0, 0x01, 0xfa, 0x3e, 0x47, 0x5d, 0xc1, 0x16, 0x6c, 0xc1, 0x56, 0xbf
        /*0060*/ 	.byte	0x51, 0x55, 0x55, 0x55, 0x55, 0x55, 0xa5, 0x3f, 0x00, 0x00, 0x00, 0x00, 0x00, 0x00, 0xe0, 0xbf
        /*0070*/ 	.byte	0x00, 0x00, 0x00, 0x00, 0x00, 0x00, 0xf0, 0x3f, 0x00, 0x00, 0x00, 0x00, 0x00, 0x00, 0x00, 0x00
	.type		__cudart_i2opi_d,@object
	.size		__cudart_i2opi_d,(.L_0 - __cudart_i2opi_d)
__cudart_i2opi_d:
        /* <DEDUP_REMOVED lines=9> */
.L_0:


//--------------------- .nv.shared.trendflex_many_series_one_param_f32 --------------------------
	.section	.nv.shared.trendflex_many_series_one_param_f32,"aw",@nobits
	.sectionflags	@""
	.align	16
	.zero		1024


//--------------------- .nv.shared.reserved.0     --------------------------
	.section	.nv.shared.reserved.0,"aw",@nobits
	.weak		__nv_reservedSMEM_offset_0_alias
	.size		__nv_reservedSMEM_offset_0_alias, 0, 64
	.other		__nv_reservedSMEM_offset_0_alias,@"STO_CUDA_RESERVED_SHARED STV_DEFAULT"
__nv_reservedSMEM_offset_0_alias:
	.zero		0
	.zero		64


//--------------------- .nv.shared.trendflex_batch_f32 --------------------------
	.section	.nv.shared.trendflex_batch_f32,"aw",@nobits
	.sectionflags	@""
	.align	16
	.zero		1024


//--------------------- .nv.constant0.trendflex_many_series_one_param_f32 --------------------------
	.section	.nv.constant0.trendflex_many_series_one_param_f32,"a",@progbits
	.sectionflags	@""
	.align	4
.nv.constant0.trendflex_many_series_one_param_f32:
	.zero		944


//--------------------- .nv.constant0.trendflex_batch_f32 --------------------------
	.section	.nv.constant0.trendflex_batch_f32,"a",@progbits
	.sectionflags	@""
	.align	4
.nv.constant0.trendflex_batch_f32:
	.zero		936


//--------------------- SYMBOLS --------------------------

	.type		.nv.reservedSmem.offset0,@object
	.size		.nv.reservedSmem.offset0,0x4
	.type		.nv.reservedSmem.cap,@object
	.size		.nv.reservedSmem.cap,0x4
